//
// Generated by NVIDIA NVVM Compiler
//
// Compiler Build ID: CL-36424714
// Cuda compilation tools, release 13.0, V13.0.88
// Based on NVVM 20.0.0
//

.version 9.0
.target sm_100
.address_size 64

	// .globl	_Z19mc_kernel_autotunedPdxddddy
.global .align 4 .b8 precalc_xorwow_matrix[102400];
.global .align 4 .b8 precalc_xorwow_offset_matrix[102400];
.global .align 4 .b8 mrg32k3aM1[2304];
.global .align 4 .b8 mrg32k3aM2[2304];
.global .align 4 .b8 mrg32k3aM1SubSeq[2016];
.global .align 4 .b8 mrg32k3aM2SubSeq[2016];
.global .align 4 .b8 mrg32k3aM1Seq[2304];
.global .align 4 .b8 mrg32k3aM2Seq[2304];
.const .align 8 .b8 __cr_lgamma_table[72];
.extern .shared .align 16 .b8 sdata[];

.visible .entry _Z19mc_kernel_autotunedPdxddddy(
	.param .u64 .ptr .align 1 _Z19mc_kernel_autotunedPdxddddy_param_0,
	.param .u64 _Z19mc_kernel_autotunedPdxddddy_param_1,
	.param .f64 _Z19mc_kernel_autotunedPdxddddy_param_2,
	.param .f64 _Z19mc_kernel_autotunedPdxddddy_param_3,
	.param .f64 _Z19mc_kernel_autotunedPdxddddy_param_4,
	.param .f64 _Z19mc_kernel_autotunedPdxddddy_param_5,
	.param .u64 _Z19mc_kernel_autotunedPdxddddy_param_6
)
{
	.reg .pred 	%p<72>;
	.reg .b32 	%r<869>;
	.reg .b32 	%f<9>;
	.reg .b64 	%rd<50>;
	.reg .b64 	%fd<511>;

	ld.param.u64 	%rd4, [_Z19mc_kernel_autotunedPdxddddy_param_0];
	ld.param.u64 	%rd5, [_Z19mc_kernel_autotunedPdxddddy_param_1];
	ld.param.f64 	%fd121, [_Z19mc_kernel_autotunedPdxddddy_param_2];
	ld.param.f64 	%fd122, [_Z19mc_kernel_autotunedPdxddddy_param_3];
	ld.param.f64 	%fd123, [_Z19mc_kernel_autotunedPdxddddy_param_4];
	ld.param.f64 	%fd124, [_Z19mc_kernel_autotunedPdxddddy_param_5];
	ld.param.u64 	%rd6, [_Z19mc_kernel_autotunedPdxddddy_param_6];
	mov.u32 	%r197, %ctaid.x;
	mov.u32 	%r868, %ntid.x;
	mov.u32 	%r2, %tid.x;
	mad.lo.s32 	%r865, %r197, %r868, %r2;
	mov.u32 	%r198, %nctaid.x;
	mul.lo.s32 	%r4, %r198, %r868;
	cvt.u32.u64 	%r5, %rd6;
	{ .reg .b32 tmp; mov.b64 {tmp, %r6}, %rd6; }
	shr.s32 	%r864, %r865, 31;
	add.s32 	%r8, %r5, -1640531527;
	add.s32 	%r9, %r6, -1150833019;
	add.s32 	%r10, %r5, 1013904242;
	add.s32 	%r11, %r6, 1993301258;
	add.s32 	%r12, %r5, -626627285;
	add.s32 	%r13, %r6, 842468239;
	add.s32 	%r14, %r5, 2027808484;
	add.s32 	%r15, %r6, -308364780;
	add.s32 	%r16, %r5, 387276957;
	add.s32 	%r17, %r6, -1459197799;
	add.s32 	%r18, %r5, -1253254570;
	add.s32 	%r19, %r6, 1684936478;
	add.s32 	%r20, %r5, 1401181199;
	add.s32 	%r21, %r6, 534103459;
	add.s32 	%r22, %r5, -239350328;
	add.s32 	%r23, %r6, -616729560;
	add.s32 	%r24, %r5, -1879881855;
	add.s32 	%r25, %r6, -1767562579;
	cvt.s64.s32 	%rd49, %r865;
	setp.le.s64 	%p1, %rd5, %rd49;
	mov.f64 	%fd509, 0d0000000000000000;
	@%p1 bra 	$L__BB0_77;
	mov.b32 	%r200, -845247145;
	mul.hi.u32 	%r201, %r200, %r865;
	xor.b32  	%r202, %r201, %r5;
	mov.b32 	%r867, 0;
	mov.b32 	%r203, -766435501;
	mul.hi.u32 	%r204, %r203, %r867;
	xor.b32  	%r205, %r864, %r204;
	xor.b32  	%r206, %r205, %r6;
	mul.hi.u32 	%r207, %r200, %r206;
	mul.lo.s32 	%r208, %r865, -845247145;
	xor.b32  	%r209, %r208, %r207;
	xor.b32  	%r210, %r209, %r8;
	mul.hi.u32 	%r211, %r203, %r202;
	xor.b32  	%r212, %r211, %r9;
	mul.hi.u32 	%r213, %r200, %r212;
	mul.lo.s32 	%r214, %r206, -845247145;
	xor.b32  	%r215, %r214, %r213;
	xor.b32  	%r216, %r215, %r10;
	mul.hi.u32 	%r217, %r203, %r210;
	mul.lo.s32 	%r218, %r202, -766435501;
	xor.b32  	%r219, %r218, %r217;
	xor.b32  	%r220, %r219, %r11;
	mul.hi.u32 	%r221, %r200, %r220;
	mul.lo.s32 	%r222, %r212, -845247145;
	xor.b32  	%r223, %r222, %r221;
	xor.b32  	%r224, %r223, %r12;
	mul.hi.u32 	%r225, %r203, %r216;
	mul.lo.s32 	%r226, %r210, -766435501;
	xor.b32  	%r227, %r226, %r225;
	xor.b32  	%r228, %r227, %r13;
	mul.hi.u32 	%r229, %r200, %r228;
	mul.lo.s32 	%r230, %r220, -845247145;
	xor.b32  	%r231, %r230, %r229;
	xor.b32  	%r232, %r231, %r14;
	mul.hi.u32 	%r233, %r203, %r224;
	mul.lo.s32 	%r234, %r216, -766435501;
	xor.b32  	%r235, %r234, %r233;
	xor.b32  	%r236, %r235, %r15;
	mul.hi.u32 	%r237, %r200, %r236;
	mul.lo.s32 	%r238, %r228, -845247145;
	xor.b32  	%r239, %r238, %r237;
	xor.b32  	%r240, %r239, %r16;
	mul.hi.u32 	%r241, %r203, %r232;
	mul.lo.s32 	%r242, %r224, -766435501;
	xor.b32  	%r243, %r242, %r241;
	xor.b32  	%r244, %r243, %r17;
	mul.hi.u32 	%r245, %r200, %r244;
	mul.lo.s32 	%r246, %r236, -845247145;
	xor.b32  	%r247, %r246, %r245;
	xor.b32  	%r248, %r247, %r18;
	mul.hi.u32 	%r249, %r203, %r240;
	mul.lo.s32 	%r250, %r232, -766435501;
	xor.b32  	%r251, %r250, %r249;
	xor.b32  	%r252, %r251, %r19;
	mul.hi.u32 	%r253, %r200, %r252;
	mul.lo.s32 	%r254, %r244, -845247145;
	xor.b32  	%r255, %r254, %r253;
	xor.b32  	%r256, %r255, %r20;
	mul.hi.u32 	%r257, %r203, %r248;
	mul.lo.s32 	%r258, %r240, -766435501;
	xor.b32  	%r259, %r258, %r257;
	xor.b32  	%r260, %r259, %r21;
	mul.hi.u32 	%r261, %r200, %r260;
	mul.lo.s32 	%r262, %r252, -845247145;
	xor.b32  	%r263, %r262, %r261;
	xor.b32  	%r264, %r263, %r22;
	mul.hi.u32 	%r265, %r203, %r256;
	mul.lo.s32 	%r266, %r248, -766435501;
	xor.b32  	%r267, %r266, %r265;
	xor.b32  	%r268, %r267, %r23;
	mul.lo.s32 	%r862, %r268, -845247145;
	mul.lo.s32 	%r860, %r264, -766435501;
	mov.b32 	%r269, 1127219200;
	mov.b32 	%r270, -2147483648;
	mov.b64 	%fd1, {%r270, %r269};
	mul.hi.u32 	%r271, %r203, %r264;
	mul.lo.s32 	%r272, %r256, -766435501;
	xor.b32  	%r273, %r272, %r271;
	xor.b32  	%r861, %r273, %r25;
	mul.hi.u32 	%r274, %r200, %r268;
	mul.lo.s32 	%r275, %r260, -845247145;
	xor.b32  	%r276, %r275, %r274;
	xor.b32  	%r863, %r276, %r24;
	mov.f64 	%fd509, 0d0000000000000000;
	mov.u32 	%r866, %r867;
	mov.u32 	%r859, %r867;
	mov.f64 	%fd508, %fd509;
$L__BB0_2:
	mov.b32 	%r785, 0;
$L__BB0_3:
	.pragma "nounroll";
	mov.u32 	%r48, %r859;
	mul.lo.s32 	%r49, %r785, %r4;
	cvt.s64.s32 	%rd7, %r49;
	add.s64 	%rd8, %rd49, %rd7;
	setp.ge.s64 	%p2, %rd8, %rd5;
	@%p2 bra 	$L__BB0_76;
	setp.eq.s32 	%p3, %r48, 1;
	mov.b32 	%r859, 0;
	mov.f64 	%fd482, %fd508;
	@%p3 bra 	$L__BB0_18;
	add.s32 	%r867, %r867, 1;
	setp.ne.s32 	%p4, %r867, 0;
	@%p4 bra 	$L__BB0_8;
	add.s32 	%r866, %r866, 1;
	setp.ne.s32 	%p5, %r866, 0;
	@%p5 bra 	$L__BB0_8;
	add.s32 	%r865, %r865, 1;
	setp.eq.s32 	%p6, %r865, 0;
	selp.u32 	%r280, 1, 0, %p6;
	add.s32 	%r864, %r864, %r280;
	mov.b32 	%r866, 0;
$L__BB0_8:
	cvt.u64.u32 	%rd9, %r863;
	mul.wide.u32 	%rd10, %r862, 2097152;
	xor.b64  	%rd11, %rd10, %rd9;
	cvt.rn.f64.u64 	%fd127, %rd11;
	fma.rn.f64 	%fd476, %fd127, 0d3CA0000000000000, 0d3C90000000000000;
	cvt.u64.u32 	%rd12, %r861;
	mul.wide.u32 	%rd13, %r860, 2097152;
	xor.b64  	%rd14, %rd13, %rd12;
	cvt.rn.f64.u64 	%fd128, %rd14;
	fma.rn.f64 	%fd7, %fd128, 0d3CB0000000000000, 0d3CA0000000000000;
	{
	.reg .b32 %temp; 
	mov.b64 	{%temp, %r798}, %fd476;
	}
	{
	.reg .b32 %temp; 
	mov.b64 	{%r799, %temp}, %fd476;
	}
	setp.gt.s32 	%p7, %r798, 1048575;
	mov.b32 	%r800, -1023;
	@%p7 bra 	$L__BB0_10;
	mul.f64 	%fd476, %fd476, 0d4350000000000000;
	{
	.reg .b32 %temp; 
	mov.b64 	{%temp, %r798}, %fd476;
	}
	{
	.reg .b32 %temp; 
	mov.b64 	{%r799, %temp}, %fd476;
	}
	mov.b32 	%r800, -1077;
$L__BB0_10:
	add.s32 	%r283, %r798, -1;
	setp.gt.u32 	%p8, %r283, 2146435070;
	@%p8 bra 	$L__BB0_14;
	shr.u32 	%r286, %r798, 20;
	add.s32 	%r801, %r800, %r286;
	and.b32  	%r287, %r798, 1048575;
	or.b32  	%r288, %r287, 1072693248;
	mov.b64 	%fd477, {%r799, %r288};
	setp.lt.u32 	%p10, %r288, 1073127583;
	@%p10 bra 	$L__BB0_13;
	{
	.reg .b32 %temp; 
	mov.b64 	{%r289, %temp}, %fd477;
	}
	{
	.reg .b32 %temp; 
	mov.b64 	{%temp, %r290}, %fd477;
	}
	add.s32 	%r291, %r290, -1048576;
	mov.b64 	%fd477, {%r289, %r291};
	add.s32 	%r801, %r801, 1;
$L__BB0_13:
	add.f64 	%fd130, %fd477, 0dBFF0000000000000;
	add.f64 	%fd131, %fd477, 0d3FF0000000000000;
	rcp.approx.ftz.f64 	%fd132, %fd131;
	neg.f64 	%fd133, %fd131;
	fma.rn.f64 	%fd134, %fd133, %fd132, 0d3FF0000000000000;
	fma.rn.f64 	%fd135, %fd134, %fd134, %fd134;
	fma.rn.f64 	%fd136, %fd135, %fd132, %fd132;
	mul.f64 	%fd137, %fd130, %fd136;
	fma.rn.f64 	%fd138, %fd130, %fd136, %fd137;
	mul.f64 	%fd139, %fd138, %fd138;
	fma.rn.f64 	%fd140, %fd139, 0d3EB1380B3AE80F1E, 0d3ED0EE258B7A8B04;
	fma.rn.f64 	%fd141, %fd140, %fd139, 0d3EF3B2669F02676F;
	fma.rn.f64 	%fd142, %fd141, %fd139, 0d3F1745CBA9AB0956;
	fma.rn.f64 	%fd143, %fd142, %fd139, 0d3F3C71C72D1B5154;
	fma.rn.f64 	%fd144, %fd143, %fd139, 0d3F624924923BE72D;
	fma.rn.f64 	%fd145, %fd144, %fd139, 0d3F8999999999A3C4;
	fma.rn.f64 	%fd146, %fd145, %fd139, 0d3FB5555555555554;
	sub.f64 	%fd147, %fd130, %fd138;
	add.f64 	%fd148, %fd147, %fd147;
	neg.f64 	%fd149, %fd138;
	fma.rn.f64 	%fd150, %fd149, %fd130, %fd148;
	mul.f64 	%fd151, %fd136, %fd150;
	mul.f64 	%fd152, %fd139, %fd146;
	fma.rn.f64 	%fd153, %fd152, %fd138, %fd151;
	xor.b32  	%r292, %r801, -2147483648;
	mov.b32 	%r293, 1127219200;
	mov.b64 	%fd154, {%r292, %r293};
	sub.f64 	%fd155, %fd154, %fd1;
	fma.rn.f64 	%fd156, %fd155, 0d3FE62E42FEFA39EF, %fd138;
	fma.rn.f64 	%fd157, %fd155, 0dBFE62E42FEFA39EF, %fd156;
	sub.f64 	%fd158, %fd157, %fd138;
	sub.f64 	%fd159, %fd153, %fd158;
	fma.rn.f64 	%fd160, %fd155, 0d3C7ABC9E3B39803F, %fd159;
	add.f64 	%fd478, %fd156, %fd160;
	bra.uni 	$L__BB0_15;
$L__BB0_14:
	fma.rn.f64 	%fd129, %fd476, 0d7FF0000000000000, 0d7FF0000000000000;
	{
	.reg .b32 %temp; 
	mov.b64 	{%temp, %r284}, %fd476;
	}
	and.b32  	%r285, %r284, 2147483647;
	setp.eq.s32 	%p9, %r285, 0;
	selp.f64 	%fd478, 0dFFF0000000000000, %fd129, %p9;
$L__BB0_15:
	mul.f64 	%fd16, %fd478, 0dC000000000000000;
	{
	.reg .b32 %temp; 
	mov.b64 	{%temp, %r294}, %fd7;
	}
	shl.b32 	%r295, %r294, 1;
	setp.gt.u32 	%p11, %r295, -2038431744;
	mov.f64 	%fd161, 0d0000000000000000;
	mul.rn.f64 	%fd162, %fd7, %fd161;
	selp.f64 	%fd17, %fd162, %fd7, %p11;
	{
	.reg .b32 %temp; 
	mov.b64 	{%r296, %temp}, %fd17;
	}
	{
	.reg .b32 %temp; 
	mov.b64 	{%temp, %r297}, %fd17;
	}
	add.s32 	%r298, %r297, 1048576;
	mov.b64 	%fd163, {%r296, %r298};
	cvt.rni.f64.f64 	%fd164, %fd163;
	cvt.rzi.s64.f64 	%rd15, %fd164;
	cvt.u32.u64 	%r299, %rd15;
	fma.rn.f64 	%fd165, %fd164, 0dBFE0000000000000, %fd17;
	mul.f64 	%fd166, %fd165, 0d3CA1A62633145C07;
	fma.rn.f64 	%fd167, %fd165, 0d400921FB54442D18, %fd166;
	mul.rn.f64 	%fd168, %fd167, %fd167;
	fma.rn.f64 	%fd169, %fd168, 0dBDA8FF8320FD8164, 0d3E21EEA7C1EF8528;
	fma.rn.f64 	%fd170, %fd169, %fd168, 0dBE927E4F8E06E6D9;
	fma.rn.f64 	%fd171, %fd170, %fd168, 0d3EFA01A019DDBCE9;
	fma.rn.f64 	%fd172, %fd171, %fd168, 0dBF56C16C16C15D47;
	fma.rn.f64 	%fd173, %fd172, %fd168, 0d3FA5555555555551;
	fma.rn.f64 	%fd174, %fd173, %fd168, 0dBFE0000000000000;
	fma.rn.f64 	%fd175, %fd174, %fd168, 0d3FF0000000000000;
	fma.rn.f64 	%fd176, %fd168, 0d3DE5DB65F9785EBA, 0dBE5AE5F12CB0D246;
	fma.rn.f64 	%fd177, %fd176, %fd168, 0d3EC71DE369ACE392;
	fma.rn.f64 	%fd178, %fd177, %fd168, 0dBF2A01A019DB62A1;
	fma.rn.f64 	%fd179, %fd178, %fd168, 0d3F81111111110818;
	fma.rn.f64 	%fd180, %fd179, %fd168, 0dBFC5555555555554;
	fma.rn.f64 	%fd181, %fd180, %fd168, 0d0000000000000000;
	fma.rn.f64 	%fd182, %fd181, %fd167, %fd167;
	and.b64  	%rd16, %rd15, 1;
	setp.eq.b64 	%p12, %rd16, 1;
	{
	.reg .b32 %temp; 
	mov.b64 	{%temp, %r300}, %fd182;
	}
	{
	.reg .b32 %temp; 
	mov.b64 	{%r301, %temp}, %fd182;
	}
	xor.b32  	%r302, %r300, -2147483648;
	mov.b64 	%fd183, {%r301, %r302};
	selp.f64 	%fd479, %fd175, %fd182, %p12;
	selp.f64 	%fd480, %fd183, %fd175, %p12;
	and.b32  	%r303, %r299, 2;
	setp.eq.s32 	%p13, %r303, 0;
	@%p13 bra 	$L__BB0_17;
	{
	.reg .b32 %temp; 
	mov.b64 	{%temp, %r304}, %fd479;
	}
	{
	.reg .b32 %temp; 
	mov.b64 	{%r305, %temp}, %fd479;
	}
	xor.b32  	%r306, %r304, -2147483648;
	mov.b64 	%fd479, {%r305, %r306};
	{
	.reg .b32 %temp; 
	mov.b64 	{%temp, %r307}, %fd480;
	}
	{
	.reg .b32 %temp; 
	mov.b64 	{%r308, %temp}, %fd480;
	}
	xor.b32  	%r309, %r307, -2147483648;
	mov.b64 	%fd480, {%r308, %r309};
$L__BB0_17:
	sqrt.rn.f64 	%fd184, %fd16;
	mov.b32 	%r311, -845247145;
	mul.hi.u32 	%r312, %r311, %r865;
	xor.b32  	%r313, %r312, %r5;
	xor.b32  	%r314, %r313, %r866;
	mov.b32 	%r315, -766435501;
	mul.hi.u32 	%r316, %r315, %r867;
	xor.b32  	%r317, %r316, %r6;
	xor.b32  	%r318, %r317, %r864;
	mul.hi.u32 	%r319, %r311, %r318;
	mul.lo.s32 	%r320, %r865, -845247145;
	xor.b32  	%r321, %r320, %r319;
	xor.b32  	%r322, %r321, %r8;
	mul.hi.u32 	%r323, %r315, %r314;
	mul.lo.s32 	%r324, %r867, -766435501;
	xor.b32  	%r325, %r324, %r323;
	xor.b32  	%r326, %r325, %r9;
	mul.hi.u32 	%r327, %r311, %r326;
	mul.lo.s32 	%r328, %r318, -845247145;
	xor.b32  	%r329, %r328, %r327;
	xor.b32  	%r330, %r329, %r10;
	mul.hi.u32 	%r331, %r315, %r322;
	mul.lo.s32 	%r332, %r314, -766435501;
	xor.b32  	%r333, %r332, %r331;
	xor.b32  	%r334, %r333, %r11;
	mul.hi.u32 	%r335, %r311, %r334;
	mul.lo.s32 	%r336, %r326, -845247145;
	xor.b32  	%r337, %r336, %r335;
	xor.b32  	%r338, %r337, %r12;
	mul.hi.u32 	%r339, %r315, %r330;
	mul.lo.s32 	%r340, %r322, -766435501;
	xor.b32  	%r341, %r340, %r339;
	xor.b32  	%r342, %r341, %r13;
	mul.hi.u32 	%r343, %r311, %r342;
	mul.lo.s32 	%r344, %r334, -845247145;
	xor.b32  	%r345, %r344, %r343;
	xor.b32  	%r346, %r345, %r14;
	mul.hi.u32 	%r347, %r315, %r338;
	mul.lo.s32 	%r348, %r330, -766435501;
	xor.b32  	%r349, %r348, %r347;
	xor.b32  	%r350, %r349, %r15;
	mul.hi.u32 	%r351, %r311, %r350;
	mul.lo.s32 	%r352, %r342, -845247145;
	xor.b32  	%r353, %r352, %r351;
	xor.b32  	%r354, %r353, %r16;
	mul.hi.u32 	%r355, %r315, %r346;
	mul.lo.s32 	%r356, %r338, -766435501;
	xor.b32  	%r357, %r356, %r355;
	xor.b32  	%r358, %r357, %r17;
	mul.hi.u32 	%r359, %r311, %r358;
	mul.lo.s32 	%r360, %r350, -845247145;
	xor.b32  	%r361, %r360, %r359;
	xor.b32  	%r362, %r361, %r18;
	mul.hi.u32 	%r363, %r315, %r354;
	mul.lo.s32 	%r364, %r346, -766435501;
	xor.b32  	%r365, %r364, %r363;
	xor.b32  	%r366, %r365, %r19;
	mul.hi.u32 	%r367, %r311, %r366;
	mul.lo.s32 	%r368, %r358, -845247145;
	xor.b32  	%r369, %r368, %r367;
	xor.b32  	%r370, %r369, %r20;
	mul.hi.u32 	%r371, %r315, %r362;
	mul.lo.s32 	%r372, %r354, -766435501;
	xor.b32  	%r373, %r372, %r371;
	xor.b32  	%r374, %r373, %r21;
	mul.hi.u32 	%r375, %r311, %r374;
	mul.lo.s32 	%r376, %r366, -845247145;
	xor.b32  	%r377, %r376, %r375;
	xor.b32  	%r378, %r377, %r22;
	mul.hi.u32 	%r379, %r315, %r370;
	mul.lo.s32 	%r380, %r362, -766435501;
	xor.b32  	%r381, %r380, %r379;
	xor.b32  	%r382, %r381, %r23;
	mov.f64 	%fd185, 0d0000000000000000;
	add.rn.f64 	%fd186, %fd480, %fd185;
	cvt.rzi.f64.f64 	%fd187, %fd17;
	setp.eq.f64 	%p14, %fd17, %fd187;
	mul.rn.f64 	%fd188, %fd17, %fd185;
	selp.f64 	%fd189, %fd188, %fd479, %p14;
	mul.f64 	%fd482, %fd184, %fd189;
	mul.f64 	%fd508, %fd184, %fd186;
	mul.hi.u32 	%r383, %r315, %r378;
	mul.lo.s32 	%r384, %r370, -766435501;
	xor.b32  	%r385, %r384, %r383;
	xor.b32  	%r861, %r385, %r25;
	mul.hi.u32 	%r386, %r311, %r382;
	mul.lo.s32 	%r387, %r374, -845247145;
	xor.b32  	%r388, %r387, %r386;
	xor.b32  	%r863, %r388, %r24;
	mul.lo.s32 	%r862, %r382, -845247145;
	mul.lo.s32 	%r860, %r378, -766435501;
	mov.b32 	%r859, 1;
$L__BB0_18:
	fma.rn.f64 	%fd28, %fd124, %fd482, %fd123;
	fma.rn.f64 	%fd190, %fd28, 0d3FF71547652B82FE, 0d4338000000000000;
	{
	.reg .b32 %temp; 
	mov.b64 	{%r80, %temp}, %fd190;
	}
	mov.f64 	%fd191, 0dC338000000000000;
	add.rn.f64 	%fd192, %fd190, %fd191;
	fma.rn.f64 	%fd193, %fd192, 0dBFE62E42FEFA39EF, %fd28;
	fma.rn.f64 	%fd194, %fd192, 0dBC7ABC9E3B39803F, %fd193;
	fma.rn.f64 	%fd195, %fd194, 0d3E5ADE1569CE2BDF, 0d3E928AF3FCA213EA;
	fma.rn.f64 	%fd196, %fd195, %fd194, 0d3EC71DEE62401315;
	fma.rn.f64 	%fd197, %fd196, %fd194, 0d3EFA01997C89EB71;
	fma.rn.f64 	%fd198, %fd197, %fd194, 0d3F2A01A014761F65;
	fma.rn.f64 	%fd199, %fd198, %fd194, 0d3F56C16C1852B7AF;
	fma.rn.f64 	%fd200, %fd199, %fd194, 0d3F81111111122322;
	fma.rn.f64 	%fd201, %fd200, %fd194, 0d3FA55555555502A1;
	fma.rn.f64 	%fd202, %fd201, %fd194, 0d3FC5555555555511;
	fma.rn.f64 	%fd203, %fd202, %fd194, 0d3FE000000000000B;
	fma.rn.f64 	%fd204, %fd203, %fd194, 0d3FF0000000000000;
	fma.rn.f64 	%fd205, %fd204, %fd194, 0d3FF0000000000000;
	{
	.reg .b32 %temp; 
	mov.b64 	{%r81, %temp}, %fd205;
	}
	{
	.reg .b32 %temp; 
	mov.b64 	{%temp, %r82}, %fd205;
	}
	shl.b32 	%r389, %r80, 20;
	add.s32 	%r390, %r389, %r82;
	mov.b64 	%fd483, {%r81, %r390};
	{
	.reg .b32 %temp; 
	mov.b64 	{%temp, %r391}, %fd28;
	}
	mov.b32 	%f5, %r391;
	abs.f32 	%f1, %f5;
	setp.lt.f32 	%p15, %f1, 0f4086232B;
	@%p15 bra 	$L__BB0_21;
	setp.lt.f64 	%p16, %fd28, 0d0000000000000000;
	add.f64 	%fd206, %fd28, 0d7FF0000000000000;
	selp.f64 	%fd483, 0d0000000000000000, %fd206, %p16;
	setp.geu.f32 	%p17, %f1, 0f40874800;
	@%p17 bra 	$L__BB0_21;
	shr.u32 	%r392, %r80, 31;
	add.s32 	%r393, %r80, %r392;
	shr.s32 	%r394, %r393, 1;
	shl.b32 	%r395, %r394, 20;
	add.s32 	%r396, %r82, %r395;
	mov.b64 	%fd207, {%r81, %r396};
	sub.s32 	%r397, %r80, %r394;
	shl.b32 	%r398, %r397, 20;
	add.s32 	%r399, %r398, 1072693248;
	mov.b32 	%r400, 0;
	mov.b64 	%fd208, {%r400, %r399};
	mul.f64 	%fd483, %fd208, %fd207;
$L__BB0_21:
	mul.f64 	%fd209, %fd121, %fd483;
	sub.f64 	%fd210, %fd209, %fd122;
	max.f64 	%fd211, %fd210, 0d0000000000000000;
	add.f64 	%fd509, %fd509, %fd211;
	add.s32 	%r83, %r49, %r4;
	cvt.s64.s32 	%rd17, %r83;
	add.s64 	%rd18, %rd49, %rd17;
	setp.ge.s64 	%p18, %rd18, %rd5;
	@%p18 bra 	$L__BB0_76;
	setp.ne.s32 	%p19, %r48, 1;
	mov.b32 	%r859, 0;
	mov.f64 	%fd490, %fd508;
	@%p19 bra 	$L__BB0_36;
	add.s32 	%r867, %r867, 1;
	setp.ne.s32 	%p20, %r867, 0;
	@%p20 bra 	$L__BB0_26;
	add.s32 	%r866, %r866, 1;
	setp.ne.s32 	%p21, %r866, 0;
	@%p21 bra 	$L__BB0_26;
	add.s32 	%r865, %r865, 1;
	setp.eq.s32 	%p22, %r865, 0;
	selp.u32 	%r403, 1, 0, %p22;
	add.s32 	%r864, %r864, %r403;
	mov.b32 	%r866, 0;
$L__BB0_26:
	cvt.u64.u32 	%rd19, %r863;
	mul.wide.u32 	%rd20, %r862, 2097152;
	xor.b64  	%rd21, %rd20, %rd19;
	cvt.rn.f64.u64 	%fd212, %rd21;
	fma.rn.f64 	%fd484, %fd212, 0d3CA0000000000000, 0d3C90000000000000;
	cvt.u64.u32 	%rd22, %r861;
	mul.wide.u32 	%rd23, %r860, 2097152;
	xor.b64  	%rd24, %rd23, %rd22;
	cvt.rn.f64.u64 	%fd213, %rd24;
	fma.rn.f64 	%fd35, %fd213, 0d3CB0000000000000, 0d3CA0000000000000;
	{
	.reg .b32 %temp; 
	mov.b64 	{%temp, %r814}, %fd484;
	}
	{
	.reg .b32 %temp; 
	mov.b64 	{%r815, %temp}, %fd484;
	}
	setp.gt.s32 	%p23, %r814, 1048575;
	mov.b32 	%r816, -1023;
	@%p23 bra 	$L__BB0_28;
	mul.f64 	%fd484, %fd484, 0d4350000000000000;
	{
	.reg .b32 %temp; 
	mov.b64 	{%temp, %r814}, %fd484;
	}
	{
	.reg .b32 %temp; 
	mov.b64 	{%r815, %temp}, %fd484;
	}
	mov.b32 	%r816, -1077;
$L__BB0_28:
	add.s32 	%r406, %r814, -1;
	setp.lt.u32 	%p24, %r406, 2146435071;
	@%p24 bra 	$L__BB0_30;
	fma.rn.f64 	%fd214, %fd484, 0d7FF0000000000000, 0d7FF0000000000000;
	{
	.reg .b32 %temp; 
	mov.b64 	{%temp, %r407}, %fd484;
	}
	and.b32  	%r408, %r407, 2147483647;
	setp.eq.s32 	%p25, %r408, 0;
	selp.f64 	%fd486, 0dFFF0000000000000, %fd214, %p25;
	bra.uni 	$L__BB0_33;
$L__BB0_30:
	shr.u32 	%r409, %r814, 20;
	add.s32 	%r817, %r816, %r409;
	and.b32  	%r410, %r814, 1048575;
	or.b32  	%r411, %r410, 1072693248;
	mov.b64 	%fd485, {%r815, %r411};
	setp.lt.u32 	%p26, %r411, 1073127583;
	@%p26 bra 	$L__BB0_32;
	{
	.reg .b32 %temp; 
	mov.b64 	{%r412, %temp}, %fd485;
	}
	{
	.reg .b32 %temp; 
	mov.b64 	{%temp, %r413}, %fd485;
	}
	add.s32 	%r414, %r413, -1048576;
	mov.b64 	%fd485, {%r412, %r414};
	add.s32 	%r817, %r817, 1;
$L__BB0_32:
	add.f64 	%fd215, %fd485, 0dBFF0000000000000;
	add.f64 	%fd216, %fd485, 0d3FF0000000000000;
	rcp.approx.ftz.f64 	%fd217, %fd216;
	neg.f64 	%fd218, %fd216;
	fma.rn.f64 	%fd219, %fd218, %fd217, 0d3FF0000000000000;
	fma.rn.f64 	%fd220, %fd219, %fd219, %fd219;
	fma.rn.f64 	%fd221, %fd220, %fd217, %fd217;
	mul.f64 	%fd222, %fd215, %fd221;
	fma.rn.f64 	%fd223, %fd215, %fd221, %fd222;
	mul.f64 	%fd224, %fd223, %fd223;
	fma.rn.f64 	%fd225, %fd224, 0d3EB1380B3AE80F1E, 0d3ED0EE258B7A8B04;
	fma.rn.f64 	%fd226, %fd225, %fd224, 0d3EF3B2669F02676F;
	fma.rn.f64 	%fd227, %fd226, %fd224, 0d3F1745CBA9AB0956;
	fma.rn.f64 	%fd228, %fd227, %fd224, 0d3F3C71C72D1B5154;
	fma.rn.f64 	%fd229, %fd228, %fd224, 0d3F624924923BE72D;
	fma.rn.f64 	%fd230, %fd229, %fd224, 0d3F8999999999A3C4;
	fma.rn.f64 	%fd231, %fd230, %fd224, 0d3FB5555555555554;
	sub.f64 	%fd232, %fd215, %fd223;
	add.f64 	%fd233, %fd232, %fd232;
	neg.f64 	%fd234, %fd223;
	fma.rn.f64 	%fd235, %fd234, %fd215, %fd233;
	mul.f64 	%fd236, %fd221, %fd235;
	mul.f64 	%fd237, %fd224, %fd231;
	fma.rn.f64 	%fd238, %fd237, %fd223, %fd236;
	xor.b32  	%r415, %r817, -2147483648;
	mov.b32 	%r416, 1127219200;
	mov.b64 	%fd239, {%r415, %r416};
	sub.f64 	%fd240, %fd239, %fd1;
	fma.rn.f64 	%fd241, %fd240, 0d3FE62E42FEFA39EF, %fd223;
	fma.rn.f64 	%fd242, %fd240, 0dBFE62E42FEFA39EF, %fd241;
	sub.f64 	%fd243, %fd242, %fd223;
	sub.f64 	%fd244, %fd238, %fd243;
	fma.rn.f64 	%fd245, %fd240, 0d3C7ABC9E3B39803F, %fd244;
	add.f64 	%fd486, %fd241, %fd245;
$L__BB0_33:
	mul.f64 	%fd44, %fd486, 0dC000000000000000;
	{
	.reg .b32 %temp; 
	mov.b64 	{%temp, %r417}, %fd35;
	}
	shl.b32 	%r418, %r417, 1;
	setp.gt.u32 	%p27, %r418, -2038431744;
	mov.f64 	%fd246, 0d0000000000000000;
	mul.rn.f64 	%fd247, %fd35, %fd246;
	selp.f64 	%fd45, %fd247, %fd35, %p27;
	{
	.reg .b32 %temp; 
	mov.b64 	{%r419, %temp}, %fd45;
	}
	{
	.reg .b32 %temp; 
	mov.b64 	{%temp, %r420}, %fd45;
	}
	add.s32 	%r421, %r420, 1048576;
	mov.b64 	%fd248, {%r419, %r421};
	cvt.rni.f64.f64 	%fd249, %fd248;
	cvt.rzi.s64.f64 	%rd25, %fd249;
	cvt.u32.u64 	%r422, %rd25;
	fma.rn.f64 	%fd250, %fd249, 0dBFE0000000000000, %fd45;
	mul.f64 	%fd251, %fd250, 0d3CA1A62633145C07;
	fma.rn.f64 	%fd252, %fd250, 0d400921FB54442D18, %fd251;
	mul.rn.f64 	%fd253, %fd252, %fd252;
	fma.rn.f64 	%fd254, %fd253, 0dBDA8FF8320FD8164, 0d3E21EEA7C1EF8528;
	fma.rn.f64 	%fd255, %fd254, %fd253, 0dBE927E4F8E06E6D9;
	fma.rn.f64 	%fd256, %fd255, %fd253, 0d3EFA01A019DDBCE9;
	fma.rn.f64 	%fd257, %fd256, %fd253, 0dBF56C16C16C15D47;
	fma.rn.f64 	%fd258, %fd257, %fd253, 0d3FA5555555555551;
	fma.rn.f64 	%fd259, %fd258, %fd253, 0dBFE0000000000000;
	fma.rn.f64 	%fd260, %fd259, %fd253, 0d3FF0000000000000;
	fma.rn.f64 	%fd261, %fd253, 0d3DE5DB65F9785EBA, 0dBE5AE5F12CB0D246;
	fma.rn.f64 	%fd262, %fd261, %fd253, 0d3EC71DE369ACE392;
	fma.rn.f64 	%fd263, %fd262, %fd253, 0dBF2A01A019DB62A1;
	fma.rn.f64 	%fd264, %fd263, %fd253, 0d3F81111111110818;
	fma.rn.f64 	%fd265, %fd264, %fd253, 0dBFC5555555555554;
	fma.rn.f64 	%fd266, %fd265, %fd253, 0d0000000000000000;
	fma.rn.f64 	%fd267, %fd266, %fd252, %fd252;
	and.b64  	%rd26, %rd25, 1;
	setp.eq.b64 	%p28, %rd26, 1;
	{
	.reg .b32 %temp; 
	mov.b64 	{%temp, %r423}, %fd267;
	}
	{
	.reg .b32 %temp; 
	mov.b64 	{%r424, %temp}, %fd267;
	}
	xor.b32  	%r425, %r423, -2147483648;
	mov.b64 	%fd268, {%r424, %r425};
	selp.f64 	%fd487, %fd260, %fd267, %p28;
	selp.f64 	%fd488, %fd268, %fd260, %p28;
	and.b32  	%r426, %r422, 2;
	setp.eq.s32 	%p29, %r426, 0;
	@%p29 bra 	$L__BB0_35;
	{
	.reg .b32 %temp; 
	mov.b64 	{%temp, %r427}, %fd487;
	}
	{
	.reg .b32 %temp; 
	mov.b64 	{%r428, %temp}, %fd487;
	}
	xor.b32  	%r429, %r427, -2147483648;
	mov.b64 	%fd487, {%r428, %r429};
	{
	.reg .b32 %temp; 
	mov.b64 	{%temp, %r430}, %fd488;
	}
	{
	.reg .b32 %temp; 
	mov.b64 	{%r431, %temp}, %fd488;
	}
	xor.b32  	%r432, %r430, -2147483648;
	mov.b64 	%fd488, {%r431, %r432};
$L__BB0_35:
	sqrt.rn.f64 	%fd269, %fd44;
	mov.b32 	%r434, -845247145;
	mul.hi.u32 	%r435, %r434, %r865;
	xor.b32  	%r436, %r435, %r5;
	xor.b32  	%r437, %r436, %r866;
	mov.b32 	%r438, -766435501;
	mul.hi.u32 	%r439, %r438, %r867;
	xor.b32  	%r440, %r439, %r6;
	xor.b32  	%r441, %r440, %r864;
	mul.hi.u32 	%r442, %r434, %r441;
	mul.lo.s32 	%r443, %r865, -845247145;
	xor.b32  	%r444, %r443, %r442;
	xor.b32  	%r445, %r444, %r8;
	mul.hi.u32 	%r446, %r438, %r437;
	mul.lo.s32 	%r447, %r867, -766435501;
	xor.b32  	%r448, %r447, %r446;
	xor.b32  	%r449, %r448, %r9;
	mul.hi.u32 	%r450, %r434, %r449;
	mul.lo.s32 	%r451, %r441, -845247145;
	xor.b32  	%r452, %r451, %r450;
	xor.b32  	%r453, %r452, %r10;
	mul.hi.u32 	%r454, %r438, %r445;
	mul.lo.s32 	%r455, %r437, -766435501;
	xor.b32  	%r456, %r455, %r454;
	xor.b32  	%r457, %r456, %r11;
	mul.hi.u32 	%r458, %r434, %r457;
	mul.lo.s32 	%r459, %r449, -845247145;
	xor.b32  	%r460, %r459, %r458;
	xor.b32  	%r461, %r460, %r12;
	mul.hi.u32 	%r462, %r438, %r453;
	mul.lo.s32 	%r463, %r445, -766435501;
	xor.b32  	%r464, %r463, %r462;
	xor.b32  	%r465, %r464, %r13;
	mul.hi.u32 	%r466, %r434, %r465;
	mul.lo.s32 	%r467, %r457, -845247145;
	xor.b32  	%r468, %r467, %r466;
	xor.b32  	%r469, %r468, %r14;
	mul.hi.u32 	%r470, %r438, %r461;
	mul.lo.s32 	%r471, %r453, -766435501;
	xor.b32  	%r472, %r471, %r470;
	xor.b32  	%r473, %r472, %r15;
	mul.hi.u32 	%r474, %r434, %r473;
	mul.lo.s32 	%r475, %r465, -845247145;
	xor.b32  	%r476, %r475, %r474;
	xor.b32  	%r477, %r476, %r16;
	mul.hi.u32 	%r478, %r438, %r469;
	mul.lo.s32 	%r479, %r461, -766435501;
	xor.b32  	%r480, %r479, %r478;
	xor.b32  	%r481, %r480, %r17;
	mul.hi.u32 	%r482, %r434, %r481;
	mul.lo.s32 	%r483, %r473, -845247145;
	xor.b32  	%r484, %r483, %r482;
	xor.b32  	%r485, %r484, %r18;
	mul.hi.u32 	%r486, %r438, %r477;
	mul.lo.s32 	%r487, %r469, -766435501;
	xor.b32  	%r488, %r487, %r486;
	xor.b32  	%r489, %r488, %r19;
	mul.hi.u32 	%r490, %r434, %r489;
	mul.lo.s32 	%r491, %r481, -845247145;
	xor.b32  	%r492, %r491, %r490;
	xor.b32  	%r493, %r492, %r20;
	mul.hi.u32 	%r494, %r438, %r485;
	mul.lo.s32 	%r495, %r477, -766435501;
	xor.b32  	%r496, %r495, %r494;
	xor.b32  	%r497, %r496, %r21;
	mul.hi.u32 	%r498, %r434, %r497;
	mul.lo.s32 	%r499, %r489, -845247145;
	xor.b32  	%r500, %r499, %r498;
	xor.b32  	%r501, %r500, %r22;
	mul.hi.u32 	%r502, %r438, %r493;
	mul.lo.s32 	%r503, %r485, -766435501;
	xor.b32  	%r504, %r503, %r502;
	xor.b32  	%r505, %r504, %r23;
	mov.f64 	%fd270, 0d0000000000000000;
	add.rn.f64 	%fd271, %fd488, %fd270;
	cvt.rzi.f64.f64 	%fd272, %fd45;
	setp.eq.f64 	%p30, %fd45, %fd272;
	mul.rn.f64 	%fd273, %fd45, %fd270;
	selp.f64 	%fd274, %fd273, %fd487, %p30;
	mul.f64 	%fd490, %fd269, %fd274;
	mul.f64 	%fd508, %fd269, %fd271;
	mul.hi.u32 	%r506, %r438, %r501;
	mul.lo.s32 	%r507, %r493, -766435501;
	xor.b32  	%r508, %r507, %r506;
	xor.b32  	%r861, %r508, %r25;
	mul.hi.u32 	%r509, %r434, %r505;
	mul.lo.s32 	%r510, %r497, -845247145;
	xor.b32  	%r511, %r510, %r509;
	xor.b32  	%r863, %r511, %r24;
	mul.lo.s32 	%r862, %r505, -845247145;
	mul.lo.s32 	%r860, %r501, -766435501;
	mov.b32 	%r859, 1;
$L__BB0_36:
	fma.rn.f64 	%fd56, %fd124, %fd490, %fd123;
	fma.rn.f64 	%fd275, %fd56, 0d3FF71547652B82FE, 0d4338000000000000;
	{
	.reg .b32 %temp; 
	mov.b64 	{%r114, %temp}, %fd275;
	}
	mov.f64 	%fd276, 0dC338000000000000;
	add.rn.f64 	%fd277, %fd275, %fd276;
	fma.rn.f64 	%fd278, %fd277, 0dBFE62E42FEFA39EF, %fd56;
	fma.rn.f64 	%fd279, %fd277, 0dBC7ABC9E3B39803F, %fd278;
	fma.rn.f64 	%fd280, %fd279, 0d3E5ADE1569CE2BDF, 0d3E928AF3FCA213EA;
	fma.rn.f64 	%fd281, %fd280, %fd279, 0d3EC71DEE62401315;
	fma.rn.f64 	%fd282, %fd281, %fd279, 0d3EFA01997C89EB71;
	fma.rn.f64 	%fd283, %fd282, %fd279, 0d3F2A01A014761F65;
	fma.rn.f64 	%fd284, %fd283, %fd279, 0d3F56C16C1852B7AF;
	fma.rn.f64 	%fd285, %fd284, %fd279, 0d3F81111111122322;
	fma.rn.f64 	%fd286, %fd285, %fd279, 0d3FA55555555502A1;
	fma.rn.f64 	%fd287, %fd286, %fd279, 0d3FC5555555555511;
	fma.rn.f64 	%fd288, %fd287, %fd279, 0d3FE000000000000B;
	fma.rn.f64 	%fd289, %fd288, %fd279, 0d3FF0000000000000;
	fma.rn.f64 	%fd290, %fd289, %fd279, 0d3FF0000000000000;
	{
	.reg .b32 %temp; 
	mov.b64 	{%r115, %temp}, %fd290;
	}
	{
	.reg .b32 %temp; 
	mov.b64 	{%temp, %r116}, %fd290;
	}
	shl.b32 	%r512, %r114, 20;
	add.s32 	%r513, %r512, %r116;
	mov.b64 	%fd491, {%r115, %r513};
	{
	.reg .b32 %temp; 
	mov.b64 	{%temp, %r514}, %fd56;
	}
	mov.b32 	%f6, %r514;
	abs.f32 	%f2, %f6;
	setp.lt.f32 	%p31, %f2, 0f4086232B;
	@%p31 bra 	$L__BB0_39;
	setp.lt.f64 	%p32, %fd56, 0d0000000000000000;
	add.f64 	%fd291, %fd56, 0d7FF0000000000000;
	selp.f64 	%fd491, 0d0000000000000000, %fd291, %p32;
	setp.geu.f32 	%p33, %f2, 0f40874800;
	@%p33 bra 	$L__BB0_39;
	shr.u32 	%r515, %r114, 31;
	add.s32 	%r516, %r114, %r515;
	shr.s32 	%r517, %r516, 1;
	shl.b32 	%r518, %r517, 20;
	add.s32 	%r519, %r116, %r518;
	mov.b64 	%fd292, {%r115, %r519};
	sub.s32 	%r520, %r114, %r517;
	shl.b32 	%r521, %r520, 20;
	add.s32 	%r522, %r521, 1072693248;
	mov.b32 	%r523, 0;
	mov.b64 	%fd293, {%r523, %r522};
	mul.f64 	%fd491, %fd293, %fd292;
$L__BB0_39:
	mul.f64 	%fd294, %fd121, %fd491;
	sub.f64 	%fd295, %fd294, %fd122;
	max.f64 	%fd296, %fd295, 0d0000000000000000;
	add.f64 	%fd509, %fd509, %fd296;
	add.s32 	%r117, %r83, %r4;
	cvt.s64.s32 	%rd27, %r117;
	add.s64 	%rd28, %rd49, %rd27;
	setp.ge.s64 	%p34, %rd28, %rd5;
	@%p34 bra 	$L__BB0_76;
	mov.b32 	%r859, 0;
	mov.f64 	%fd498, %fd508;
	@%p3 bra 	$L__BB0_54;
	add.s32 	%r867, %r867, 1;
	setp.ne.s32 	%p36, %r867, 0;
	@%p36 bra 	$L__BB0_44;
	add.s32 	%r866, %r866, 1;
	setp.ne.s32 	%p37, %r866, 0;
	@%p37 bra 	$L__BB0_44;
	add.s32 	%r865, %r865, 1;
	setp.eq.s32 	%p38, %r865, 0;
	selp.u32 	%r526, 1, 0, %p38;
	add.s32 	%r864, %r864, %r526;
	mov.b32 	%r866, 0;
$L__BB0_44:
	cvt.u64.u32 	%rd29, %r863;
	mul.wide.u32 	%rd30, %r862, 2097152;
	xor.b64  	%rd31, %rd30, %rd29;
	cvt.rn.f64.u64 	%fd297, %rd31;
	fma.rn.f64 	%fd492, %fd297, 0d3CA0000000000000, 0d3C90000000000000;
	cvt.u64.u32 	%rd32, %r861;
	mul.wide.u32 	%rd33, %r860, 2097152;
	xor.b64  	%rd34, %rd33, %rd32;
	cvt.rn.f64.u64 	%fd298, %rd34;
	fma.rn.f64 	%fd63, %fd298, 0d3CB0000000000000, 0d3CA0000000000000;
	{
	.reg .b32 %temp; 
	mov.b64 	{%temp, %r830}, %fd492;
	}
	{
	.reg .b32 %temp; 
	mov.b64 	{%r831, %temp}, %fd492;
	}
	setp.gt.s32 	%p39, %r830, 1048575;
	mov.b32 	%r832, -1023;
	@%p39 bra 	$L__BB0_46;
	mul.f64 	%fd492, %fd492, 0d4350000000000000;
	{
	.reg .b32 %temp; 
	mov.b64 	{%temp, %r830}, %fd492;
	}
	{
	.reg .b32 %temp; 
	mov.b64 	{%r831, %temp}, %fd492;
	}
	mov.b32 	%r832, -1077;
$L__BB0_46:
	add.s32 	%r529, %r830, -1;
	setp.lt.u32 	%p40, %r529, 2146435071;
	@%p40 bra 	$L__BB0_48;
	fma.rn.f64 	%fd299, %fd492, 0d7FF0000000000000, 0d7FF0000000000000;
	{
	.reg .b32 %temp; 
	mov.b64 	{%temp, %r530}, %fd492;
	}
	and.b32  	%r531, %r530, 2147483647;
	setp.eq.s32 	%p41, %r531, 0;
	selp.f64 	%fd494, 0dFFF0000000000000, %fd299, %p41;
	bra.uni 	$L__BB0_51;
$L__BB0_48:
	shr.u32 	%r532, %r830, 20;
	add.s32 	%r833, %r832, %r532;
	and.b32  	%r533, %r830, 1048575;
	or.b32  	%r534, %r533, 1072693248;
	mov.b64 	%fd493, {%r831, %r534};
	setp.lt.u32 	%p42, %r534, 1073127583;
	@%p42 bra 	$L__BB0_50;
	{
	.reg .b32 %temp; 
	mov.b64 	{%r535, %temp}, %fd493;
	}
	{
	.reg .b32 %temp; 
	mov.b64 	{%temp, %r536}, %fd493;
	}
	add.s32 	%r537, %r536, -1048576;
	mov.b64 	%fd493, {%r535, %r537};
	add.s32 	%r833, %r833, 1;
$L__BB0_50:
	add.f64 	%fd300, %fd493, 0dBFF0000000000000;
	add.f64 	%fd301, %fd493, 0d3FF0000000000000;
	rcp.approx.ftz.f64 	%fd302, %fd301;
	neg.f64 	%fd303, %fd301;
	fma.rn.f64 	%fd304, %fd303, %fd302, 0d3FF0000000000000;
	fma.rn.f64 	%fd305, %fd304, %fd304, %fd304;
	fma.rn.f64 	%fd306, %fd305, %fd302, %fd302;
	mul.f64 	%fd307, %fd300, %fd306;
	fma.rn.f64 	%fd308, %fd300, %fd306, %fd307;
	mul.f64 	%fd309, %fd308, %fd308;
	fma.rn.f64 	%fd310, %fd309, 0d3EB1380B3AE80F1E, 0d3ED0EE258B7A8B04;
	fma.rn.f64 	%fd311, %fd310, %fd309, 0d3EF3B2669F02676F;
	fma.rn.f64 	%fd312, %fd311, %fd309, 0d3F1745CBA9AB0956;
	fma.rn.f64 	%fd313, %fd312, %fd309, 0d3F3C71C72D1B5154;
	fma.rn.f64 	%fd314, %fd313, %fd309, 0d3F624924923BE72D;
	fma.rn.f64 	%fd315, %fd314, %fd309, 0d3F8999999999A3C4;
	fma.rn.f64 	%fd316, %fd315, %fd309, 0d3FB5555555555554;
	sub.f64 	%fd317, %fd300, %fd308;
	add.f64 	%fd318, %fd317, %fd317;
	neg.f64 	%fd319, %fd308;
	fma.rn.f64 	%fd320, %fd319, %fd300, %fd318;
	mul.f64 	%fd321, %fd306, %fd320;
	mul.f64 	%fd322, %fd309, %fd316;
	fma.rn.f64 	%fd323, %fd322, %fd308, %fd321;
	xor.b32  	%r538, %r833, -2147483648;
	mov.b32 	%r539, 1127219200;
	mov.b64 	%fd324, {%r538, %r539};
	sub.f64 	%fd325, %fd324, %fd1;
	fma.rn.f64 	%fd326, %fd325, 0d3FE62E42FEFA39EF, %fd308;
	fma.rn.f64 	%fd327, %fd325, 0dBFE62E42FEFA39EF, %fd326;
	sub.f64 	%fd328, %fd327, %fd308;
	sub.f64 	%fd329, %fd323, %fd328;
	fma.rn.f64 	%fd330, %fd325, 0d3C7ABC9E3B39803F, %fd329;
	add.f64 	%fd494, %fd326, %fd330;
$L__BB0_51:
	mul.f64 	%fd72, %fd494, 0dC000000000000000;
	{
	.reg .b32 %temp; 
	mov.b64 	{%temp, %r540}, %fd63;
	}
	shl.b32 	%r541, %r540, 1;
	setp.gt.u32 	%p43, %r541, -2038431744;
	mov.f64 	%fd331, 0d0000000000000000;
	mul.rn.f64 	%fd332, %fd63, %fd331;
	selp.f64 	%fd73, %fd332, %fd63, %p43;
	{
	.reg .b32 %temp; 
	mov.b64 	{%r542, %temp}, %fd73;
	}
	{
	.reg .b32 %temp; 
	mov.b64 	{%temp, %r543}, %fd73;
	}
	add.s32 	%r544, %r543, 1048576;
	mov.b64 	%fd333, {%r542, %r544};
	cvt.rni.f64.f64 	%fd334, %fd333;
	cvt.rzi.s64.f64 	%rd35, %fd334;
	cvt.u32.u64 	%r545, %rd35;
	fma.rn.f64 	%fd335, %fd334, 0dBFE0000000000000, %fd73;
	mul.f64 	%fd336, %fd335, 0d3CA1A62633145C07;
	fma.rn.f64 	%fd337, %fd335, 0d400921FB54442D18, %fd336;
	mul.rn.f64 	%fd338, %fd337, %fd337;
	fma.rn.f64 	%fd339, %fd338, 0dBDA8FF8320FD8164, 0d3E21EEA7C1EF8528;
	fma.rn.f64 	%fd340, %fd339, %fd338, 0dBE927E4F8E06E6D9;
	fma.rn.f64 	%fd341, %fd340, %fd338, 0d3EFA01A019DDBCE9;
	fma.rn.f64 	%fd342, %fd341, %fd338, 0dBF56C16C16C15D47;
	fma.rn.f64 	%fd343, %fd342, %fd338, 0d3FA5555555555551;
	fma.rn.f64 	%fd344, %fd343, %fd338, 0dBFE0000000000000;
	fma.rn.f64 	%fd345, %fd344, %fd338, 0d3FF0000000000000;
	fma.rn.f64 	%fd346, %fd338, 0d3DE5DB65F9785EBA, 0dBE5AE5F12CB0D246;
	fma.rn.f64 	%fd347, %fd346, %fd338, 0d3EC71DE369ACE392;
	fma.rn.f64 	%fd348, %fd347, %fd338, 0dBF2A01A019DB62A1;
	fma.rn.f64 	%fd349, %fd348, %fd338, 0d3F81111111110818;
	fma.rn.f64 	%fd350, %fd349, %fd338, 0dBFC5555555555554;
	fma.rn.f64 	%fd351, %fd350, %fd338, 0d0000000000000000;
	fma.rn.f64 	%fd352, %fd351, %fd337, %fd337;
	and.b64  	%rd36, %rd35, 1;
	setp.eq.b64 	%p44, %rd36, 1;
	{
	.reg .b32 %temp; 
	mov.b64 	{%temp, %r546}, %fd352;
	}
	{
	.reg .b32 %temp; 
	mov.b64 	{%r547, %temp}, %fd352;
	}
	xor.b32  	%r548, %r546, -2147483648;
	mov.b64 	%fd353, {%r547, %r548};
	selp.f64 	%fd495, %fd345, %fd352, %p44;
	selp.f64 	%fd496, %fd353, %fd345, %p44;
	and.b32  	%r549, %r545, 2;
	setp.eq.s32 	%p45, %r549, 0;
	@%p45 bra 	$L__BB0_53;
	{
	.reg .b32 %temp; 
	mov.b64 	{%temp, %r550}, %fd495;
	}
	{
	.reg .b32 %temp; 
	mov.b64 	{%r551, %temp}, %fd495;
	}
	xor.b32  	%r552, %r550, -2147483648;
	mov.b64 	%fd495, {%r551, %r552};
	{
	.reg .b32 %temp; 
	mov.b64 	{%temp, %r553}, %fd496;
	}
	{
	.reg .b32 %temp; 
	mov.b64 	{%r554, %temp}, %fd496;
	}
	xor.b32  	%r555, %r553, -2147483648;
	mov.b64 	%fd496, {%r554, %r555};
$L__BB0_53:
	sqrt.rn.f64 	%fd354, %fd72;
	mov.b32 	%r557, -845247145;
	mul.hi.u32 	%r558, %r557, %r865;
	xor.b32  	%r559, %r558, %r5;
	xor.b32  	%r560, %r559, %r866;
	mov.b32 	%r561, -766435501;
	mul.hi.u32 	%r562, %r561, %r867;
	xor.b32  	%r563, %r562, %r6;
	xor.b32  	%r564, %r563, %r864;
	mul.hi.u32 	%r565, %r557, %r564;
	mul.lo.s32 	%r566, %r865, -845247145;
	xor.b32  	%r567, %r566, %r565;
	xor.b32  	%r568, %r567, %r8;
	mul.hi.u32 	%r569, %r561, %r560;
	mul.lo.s32 	%r570, %r867, -766435501;
	xor.b32  	%r571, %r570, %r569;
	xor.b32  	%r572, %r571, %r9;
	mul.hi.u32 	%r573, %r557, %r572;
	mul.lo.s32 	%r574, %r564, -845247145;
	xor.b32  	%r575, %r574, %r573;
	xor.b32  	%r576, %r575, %r10;
	mul.hi.u32 	%r577, %r561, %r568;
	mul.lo.s32 	%r578, %r560, -766435501;
	xor.b32  	%r579, %r578, %r577;
	xor.b32  	%r580, %r579, %r11;
	mul.hi.u32 	%r581, %r557, %r580;
	mul.lo.s32 	%r582, %r572, -845247145;
	xor.b32  	%r583, %r582, %r581;
	xor.b32  	%r584, %r583, %r12;
	mul.hi.u32 	%r585, %r561, %r576;
	mul.lo.s32 	%r586, %r568, -766435501;
	xor.b32  	%r587, %r586, %r585;
	xor.b32  	%r588, %r587, %r13;
	mul.hi.u32 	%r589, %r557, %r588;
	mul.lo.s32 	%r590, %r580, -845247145;
	xor.b32  	%r591, %r590, %r589;
	xor.b32  	%r592, %r591, %r14;
	mul.hi.u32 	%r593, %r561, %r584;
	mul.lo.s32 	%r594, %r576, -766435501;
	xor.b32  	%r595, %r594, %r593;
	xor.b32  	%r596, %r595, %r15;
	mul.hi.u32 	%r597, %r557, %r596;
	mul.lo.s32 	%r598, %r588, -845247145;
	xor.b32  	%r599, %r598, %r597;
	xor.b32  	%r600, %r599, %r16;
	mul.hi.u32 	%r601, %r561, %r592;
	mul.lo.s32 	%r602, %r584, -766435501;
	xor.b32  	%r603, %r602, %r601;
	xor.b32  	%r604, %r603, %r17;
	mul.hi.u32 	%r605, %r557, %r604;
	mul.lo.s32 	%r606, %r596, -845247145;
	xor.b32  	%r607, %r606, %r605;
	xor.b32  	%r608, %r607, %r18;
	mul.hi.u32 	%r609, %r561, %r600;
	mul.lo.s32 	%r610, %r592, -766435501;
	xor.b32  	%r611, %r610, %r609;
	xor.b32  	%r612, %r611, %r19;
	mul.hi.u32 	%r613, %r557, %r612;
	mul.lo.s32 	%r614, %r604, -845247145;
	xor.b32  	%r615, %r614, %r613;
	xor.b32  	%r616, %r615, %r20;
	mul.hi.u32 	%r617, %r561, %r608;
	mul.lo.s32 	%r618, %r600, -766435501;
	xor.b32  	%r619, %r618, %r617;
	xor.b32  	%r620, %r619, %r21;
	mul.hi.u32 	%r621, %r557, %r620;
	mul.lo.s32 	%r622, %r612, -845247145;
	xor.b32  	%r623, %r622, %r621;
	xor.b32  	%r624, %r623, %r22;
	mul.hi.u32 	%r625, %r561, %r616;
	mul.lo.s32 	%r626, %r608, -766435501;
	xor.b32  	%r627, %r626, %r625;
	xor.b32  	%r628, %r627, %r23;
	mov.f64 	%fd355, 0d0000000000000000;
	add.rn.f64 	%fd356, %fd496, %fd355;
	cvt.rzi.f64.f64 	%fd357, %fd73;
	setp.eq.f64 	%p46, %fd73, %fd357;
	mul.rn.f64 	%fd358, %fd73, %fd355;
	selp.f64 	%fd359, %fd358, %fd495, %p46;
	mul.f64 	%fd498, %fd354, %fd359;
	mul.f64 	%fd508, %fd354, %fd356;
	mul.hi.u32 	%r629, %r561, %r624;
	mul.lo.s32 	%r630, %r616, -766435501;
	xor.b32  	%r631, %r630, %r629;
	xor.b32  	%r861, %r631, %r25;
	mul.hi.u32 	%r632, %r557, %r628;
	mul.lo.s32 	%r633, %r620, -845247145;
	xor.b32  	%r634, %r633, %r632;
	xor.b32  	%r863, %r634, %r24;
	mul.lo.s32 	%r862, %r628, -845247145;
	mul.lo.s32 	%r860, %r624, -766435501;
	mov.b32 	%r859, 1;
$L__BB0_54:
	fma.rn.f64 	%fd84, %fd124, %fd498, %fd123;
	fma.rn.f64 	%fd360, %fd84, 0d3FF71547652B82FE, 0d4338000000000000;
	{
	.reg .b32 %temp; 
	mov.b64 	{%r148, %temp}, %fd360;
	}
	mov.f64 	%fd361, 0dC338000000000000;
	add.rn.f64 	%fd362, %fd360, %fd361;
	fma.rn.f64 	%fd363, %fd362, 0dBFE62E42FEFA39EF, %fd84;
	fma.rn.f64 	%fd364, %fd362, 0dBC7ABC9E3B39803F, %fd363;
	fma.rn.f64 	%fd365, %fd364, 0d3E5ADE1569CE2BDF, 0d3E928AF3FCA213EA;
	fma.rn.f64 	%fd366, %fd365, %fd364, 0d3EC71DEE62401315;
	fma.rn.f64 	%fd367, %fd366, %fd364, 0d3EFA01997C89EB71;
	fma.rn.f64 	%fd368, %fd367, %fd364, 0d3F2A01A014761F65;
	fma.rn.f64 	%fd369, %fd368, %fd364, 0d3F56C16C1852B7AF;
	fma.rn.f64 	%fd370, %fd369, %fd364, 0d3F81111111122322;
	fma.rn.f64 	%fd371, %fd370, %fd364, 0d3FA55555555502A1;
	fma.rn.f64 	%fd372, %fd371, %fd364, 0d3FC5555555555511;
	fma.rn.f64 	%fd373, %fd372, %fd364, 0d3FE000000000000B;
	fma.rn.f64 	%fd374, %fd373, %fd364, 0d3FF0000000000000;
	fma.rn.f64 	%fd375, %fd374, %fd364, 0d3FF0000000000000;
	{
	.reg .b32 %temp; 
	mov.b64 	{%r149, %temp}, %fd375;
	}
	{
	.reg .b32 %temp; 
	mov.b64 	{%temp, %r150}, %fd375;
	}
	shl.b32 	%r635, %r148, 20;
	add.s32 	%r636, %r635, %r150;
	mov.b64 	%fd499, {%r149, %r636};
	{
	.reg .b32 %temp; 
	mov.b64 	{%temp, %r637}, %fd84;
	}
	mov.b32 	%f7, %r637;
	abs.f32 	%f3, %f7;
	setp.lt.f32 	%p47, %f3, 0f4086232B;
	@%p47 bra 	$L__BB0_57;
	setp.lt.f64 	%p48, %fd84, 0d0000000000000000;
	add.f64 	%fd376, %fd84, 0d7FF0000000000000;
	selp.f64 	%fd499, 0d0000000000000000, %fd376, %p48;
	setp.geu.f32 	%p49, %f3, 0f40874800;
	@%p49 bra 	$L__BB0_57;
	shr.u32 	%r638, %r148, 31;
	add.s32 	%r639, %r148, %r638;
	shr.s32 	%r640, %r639, 1;
	shl.b32 	%r641, %r640, 20;
	add.s32 	%r642, %r150, %r641;
	mov.b64 	%fd377, {%r149, %r642};
	sub.s32 	%r643, %r148, %r640;
	shl.b32 	%r644, %r643, 20;
	add.s32 	%r645, %r644, 1072693248;
	mov.b32 	%r646, 0;
	mov.b64 	%fd378, {%r646, %r645};
	mul.f64 	%fd499, %fd378, %fd377;
$L__BB0_57:
	mul.f64 	%fd379, %fd121, %fd499;
	sub.f64 	%fd380, %fd379, %fd122;
	max.f64 	%fd381, %fd380, 0d0000000000000000;
	add.f64 	%fd509, %fd509, %fd381;
	add.s32 	%r647, %r117, %r4;
	cvt.s64.s32 	%rd37, %r647;
	add.s64 	%rd38, %rd49, %rd37;
	setp.ge.s64 	%p50, %rd38, %rd5;
	@%p50 bra 	$L__BB0_76;
	mov.b32 	%r859, 0;
	mov.f64 	%fd506, %fd508;
	@%p19 bra 	$L__BB0_72;
	add.s32 	%r867, %r867, 1;
	setp.ne.s32 	%p52, %r867, 0;
	@%p52 bra 	$L__BB0_62;
	add.s32 	%r866, %r866, 1;
	setp.ne.s32 	%p53, %r866, 0;
	@%p53 bra 	$L__BB0_62;
	add.s32 	%r865, %r865, 1;
	setp.eq.s32 	%p54, %r865, 0;
	selp.u32 	%r650, 1, 0, %p54;
	add.s32 	%r864, %r864, %r650;
	mov.b32 	%r866, 0;
$L__BB0_62:
	cvt.u64.u32 	%rd39, %r863;
	mul.wide.u32 	%rd40, %r862, 2097152;
	xor.b64  	%rd41, %rd40, %rd39;
	cvt.rn.f64.u64 	%fd382, %rd41;
	fma.rn.f64 	%fd500, %fd382, 0d3CA0000000000000, 0d3C90000000000000;
	cvt.u64.u32 	%rd42, %r861;
	mul.wide.u32 	%rd43, %r860, 2097152;
	xor.b64  	%rd44, %rd43, %rd42;
	cvt.rn.f64.u64 	%fd383, %rd44;
	fma.rn.f64 	%fd91, %fd383, 0d3CB0000000000000, 0d3CA0000000000000;
	{
	.reg .b32 %temp; 
	mov.b64 	{%temp, %r846}, %fd500;
	}
	{
	.reg .b32 %temp; 
	mov.b64 	{%r847, %temp}, %fd500;
	}
	setp.gt.s32 	%p55, %r846, 1048575;
	mov.b32 	%r848, -1023;
	@%p55 bra 	$L__BB0_64;
	mul.f64 	%fd500, %fd500, 0d4350000000000000;
	{
	.reg .b32 %temp; 
	mov.b64 	{%temp, %r846}, %fd500;
	}
	{
	.reg .b32 %temp; 
	mov.b64 	{%r847, %temp}, %fd500;
	}
	mov.b32 	%r848, -1077;
$L__BB0_64:
	add.s32 	%r653, %r846, -1;
	setp.lt.u32 	%p56, %r653, 2146435071;
	@%p56 bra 	$L__BB0_66;
	fma.rn.f64 	%fd384, %fd500, 0d7FF0000000000000, 0d7FF0000000000000;
	{
	.reg .b32 %temp; 
	mov.b64 	{%temp, %r654}, %fd500;
	}
	and.b32  	%r655, %r654, 2147483647;
	setp.eq.s32 	%p57, %r655, 0;
	selp.f64 	%fd502, 0dFFF0000000000000, %fd384, %p57;
	bra.uni 	$L__BB0_69;
$L__BB0_66:
	shr.u32 	%r656, %r846, 20;
	add.s32 	%r849, %r848, %r656;
	and.b32  	%r657, %r846, 1048575;
	or.b32  	%r658, %r657, 1072693248;
	mov.b64 	%fd501, {%r847, %r658};
	setp.lt.u32 	%p58, %r658, 1073127583;
	@%p58 bra 	$L__BB0_68;
	{
	.reg .b32 %temp; 
	mov.b64 	{%r659, %temp}, %fd501;
	}
	{
	.reg .b32 %temp; 
	mov.b64 	{%temp, %r660}, %fd501;
	}
	add.s32 	%r661, %r660, -1048576;
	mov.b64 	%fd501, {%r659, %r661};
	add.s32 	%r849, %r849, 1;
$L__BB0_68:
	add.f64 	%fd385, %fd501, 0dBFF0000000000000;
	add.f64 	%fd386, %fd501, 0d3FF0000000000000;
	rcp.approx.ftz.f64 	%fd387, %fd386;
	neg.f64 	%fd388, %fd386;
	fma.rn.f64 	%fd389, %fd388, %fd387, 0d3FF0000000000000;
	fma.rn.f64 	%fd390, %fd389, %fd389, %fd389;
	fma.rn.f64 	%fd391, %fd390, %fd387, %fd387;
	mul.f64 	%fd392, %fd385, %fd391;
	fma.rn.f64 	%fd393, %fd385, %fd391, %fd392;
	mul.f64 	%fd394, %fd393, %fd393;
	fma.rn.f64 	%fd395, %fd394, 0d3EB1380B3AE80F1E, 0d3ED0EE258B7A8B04;
	fma.rn.f64 	%fd396, %fd395, %fd394, 0d3EF3B2669F02676F;
	fma.rn.f64 	%fd397, %fd396, %fd394, 0d3F1745CBA9AB0956;
	fma.rn.f64 	%fd398, %fd397, %fd394, 0d3F3C71C72D1B5154;
	fma.rn.f64 	%fd399, %fd398, %fd394, 0d3F624924923BE72D;
	fma.rn.f64 	%fd400, %fd399, %fd394, 0d3F8999999999A3C4;
	fma.rn.f64 	%fd401, %fd400, %fd394, 0d3FB5555555555554;
	sub.f64 	%fd402, %fd385, %fd393;
	add.f64 	%fd403, %fd402, %fd402;
	neg.f64 	%fd404, %fd393;
	fma.rn.f64 	%fd405, %fd404, %fd385, %fd403;
	mul.f64 	%fd406, %fd391, %fd405;
	mul.f64 	%fd407, %fd394, %fd401;
	fma.rn.f64 	%fd408, %fd407, %fd393, %fd406;
	xor.b32  	%r662, %r849, -2147483648;
	mov.b32 	%r663, 1127219200;
	mov.b64 	%fd409, {%r662, %r663};
	sub.f64 	%fd410, %fd409, %fd1;
	fma.rn.f64 	%fd411, %fd410, 0d3FE62E42FEFA39EF, %fd393;
	fma.rn.f64 	%fd412, %fd410, 0dBFE62E42FEFA39EF, %fd411;
	sub.f64 	%fd413, %fd412, %fd393;
	sub.f64 	%fd414, %fd408, %fd413;
	fma.rn.f64 	%fd415, %fd410, 0d3C7ABC9E3B39803F, %fd414;
	add.f64 	%fd502, %fd411, %fd415;
$L__BB0_69:
	mul.f64 	%fd100, %fd502, 0dC000000000000000;
	{
	.reg .b32 %temp; 
	mov.b64 	{%temp, %r664}, %fd91;
	}
	shl.b32 	%r665, %r664, 1;
	setp.gt.u32 	%p59, %r665, -2038431744;
	mov.f64 	%fd416, 0d0000000000000000;
	mul.rn.f64 	%fd417, %fd91, %fd416;
	selp.f64 	%fd101, %fd417, %fd91, %p59;
	{
	.reg .b32 %temp; 
	mov.b64 	{%r666, %temp}, %fd101;
	}
	{
	.reg .b32 %temp; 
	mov.b64 	{%temp, %r667}, %fd101;
	}
	add.s32 	%r668, %r667, 1048576;
	mov.b64 	%fd418, {%r666, %r668};
	cvt.rni.f64.f64 	%fd419, %fd418;
	cvt.rzi.s64.f64 	%rd45, %fd419;
	cvt.u32.u64 	%r669, %rd45;
	fma.rn.f64 	%fd420, %fd419, 0dBFE0000000000000, %fd101;
	mul.f64 	%fd421, %fd420, 0d3CA1A62633145C07;
	fma.rn.f64 	%fd422, %fd420, 0d400921FB54442D18, %fd421;
	mul.rn.f64 	%fd423, %fd422, %fd422;
	fma.rn.f64 	%fd424, %fd423, 0dBDA8FF8320FD8164, 0d3E21EEA7C1EF8528;
	fma.rn.f64 	%fd425, %fd424, %fd423, 0dBE927E4F8E06E6D9;
	fma.rn.f64 	%fd426, %fd425, %fd423, 0d3EFA01A019DDBCE9;
	fma.rn.f64 	%fd427, %fd426, %fd423, 0dBF56C16C16C15D47;
	fma.rn.f64 	%fd428, %fd427, %fd423, 0d3FA5555555555551;
	fma.rn.f64 	%fd429, %fd428, %fd423, 0dBFE0000000000000;
	fma.rn.f64 	%fd430, %fd429, %fd423, 0d3FF0000000000000;
	fma.rn.f64 	%fd431, %fd423, 0d3DE5DB65F9785EBA, 0dBE5AE5F12CB0D246;
	fma.rn.f64 	%fd432, %fd431, %fd423, 0d3EC71DE369ACE392;
	fma.rn.f64 	%fd433, %fd432, %fd423, 0dBF2A01A019DB62A1;
	fma.rn.f64 	%fd434, %fd433, %fd423, 0d3F81111111110818;
	fma.rn.f64 	%fd435, %fd434, %fd423, 0dBFC5555555555554;
	fma.rn.f64 	%fd436, %fd435, %fd423, 0d0000000000000000;
	fma.rn.f64 	%fd437, %fd436, %fd422, %fd422;
	and.b64  	%rd46, %rd45, 1;
	setp.eq.b64 	%p60, %rd46, 1;
	{
	.reg .b32 %temp; 
	mov.b64 	{%temp, %r670}, %fd437;
	}
	{
	.reg .b32 %temp; 
	mov.b64 	{%r671, %temp}, %fd437;
	}
	xor.b32  	%r672, %r670, -2147483648;
	mov.b64 	%fd438, {%r671, %r672};
	selp.f64 	%fd503, %fd430, %fd437, %p60;
	selp.f64 	%fd504, %fd438, %fd430, %p60;
	and.b32  	%r673, %r669, 2;
	setp.eq.s32 	%p61, %r673, 0;
	@%p61 bra 	$L__BB0_71;
	{
	.reg .b32 %temp; 
	mov.b64 	{%temp, %r674}, %fd503;
	}
	{
	.reg .b32 %temp; 
	mov.b64 	{%r675, %temp}, %fd503;
	}
	xor.b32  	%r676, %r674, -2147483648;
	mov.b64 	%fd503, {%r675, %r676};
	{
	.reg .b32 %temp; 
	mov.b64 	{%temp, %r677}, %fd504;
	}
	{
	.reg .b32 %temp; 
	mov.b64 	{%r678, %temp}, %fd504;
	}
	xor.b32  	%r679, %r677, -2147483648;
	mov.b64 	%fd504, {%r678, %r679};
$L__BB0_71:
	sqrt.rn.f64 	%fd439, %fd100;
	mov.b32 	%r681, -845247145;
	mul.hi.u32 	%r682, %r681, %r865;
	xor.b32  	%r683, %r682, %r5;
	xor.b32  	%r684, %r683, %r866;
	mov.b32 	%r685, -766435501;
	mul.hi.u32 	%r686, %r685, %r867;
	xor.b32  	%r687, %r686, %r6;
	xor.b32  	%r688, %r687, %r864;
	mul.hi.u32 	%r689, %r681, %r688;
	mul.lo.s32 	%r690, %r865, -845247145;
	xor.b32  	%r691, %r690, %r689;
	xor.b32  	%r692, %r691, %r8;
	mul.hi.u32 	%r693, %r685, %r684;
	mul.lo.s32 	%r694, %r867, -766435501;
	xor.b32  	%r695, %r694, %r693;
	xor.b32  	%r696, %r695, %r9;
	mul.hi.u32 	%r697, %r681, %r696;
	mul.lo.s32 	%r698, %r688, -845247145;
	xor.b32  	%r699, %r698, %r697;
	xor.b32  	%r700, %r699, %r10;
	mul.hi.u32 	%r701, %r685, %r692;
	mul.lo.s32 	%r702, %r684, -766435501;
	xor.b32  	%r703, %r702, %r701;
	xor.b32  	%r704, %r703, %r11;
	mul.hi.u32 	%r705, %r681, %r704;
	mul.lo.s32 	%r706, %r696, -845247145;
	xor.b32  	%r707, %r706, %r705;
	xor.b32  	%r708, %r707, %r12;
	mul.hi.u32 	%r709, %r685, %r700;
	mul.lo.s32 	%r710, %r692, -766435501;
	xor.b32  	%r711, %r710, %r709;
	xor.b32  	%r712, %r711, %r13;
	mul.hi.u32 	%r713, %r681, %r712;
	mul.lo.s32 	%r714, %r704, -845247145;
	xor.b32  	%r715, %r714, %r713;
	xor.b32  	%r716, %r715, %r14;
	mul.hi.u32 	%r717, %r685, %r708;
	mul.lo.s32 	%r718, %r700, -766435501;
	xor.b32  	%r719, %r718, %r717;
	xor.b32  	%r720, %r719, %r15;
	mul.hi.u32 	%r721, %r681, %r720;
	mul.lo.s32 	%r722, %r712, -845247145;
	xor.b32  	%r723, %r722, %r721;
	xor.b32  	%r724, %r723, %r16;
	mul.hi.u32 	%r725, %r685, %r716;
	mul.lo.s32 	%r726, %r708, -766435501;
	xor.b32  	%r727, %r726, %r725;
	xor.b32  	%r728, %r727, %r17;
	mul.hi.u32 	%r729, %r681, %r728;
	mul.lo.s32 	%r730, %r720, -845247145;
	xor.b32  	%r731, %r730, %r729;
	xor.b32  	%r732, %r731, %r18;
	mul.hi.u32 	%r733, %r685, %r724;
	mul.lo.s32 	%r734, %r716, -766435501;
	xor.b32  	%r735, %r734, %r733;
	xor.b32  	%r736, %r735, %r19;
	mul.hi.u32 	%r737, %r681, %r736;
	mul.lo.s32 	%r738, %r728, -845247145;
	xor.b32  	%r739, %r738, %r737;
	xor.b32  	%r740, %r739, %r20;
	mul.hi.u32 	%r741, %r685, %r732;
	mul.lo.s32 	%r742, %r724, -766435501;
	xor.b32  	%r743, %r742, %r741;
	xor.b32  	%r744, %r743, %r21;
	mul.hi.u32 	%r745, %r681, %r744;
	mul.lo.s32 	%r746, %r736, -845247145;
	xor.b32  	%r747, %r746, %r745;
	xor.b32  	%r748, %r747, %r22;
	mul.hi.u32 	%r749, %r685, %r740;
	mul.lo.s32 	%r750, %r732, -766435501;
	xor.b32  	%r751, %r750, %r749;
	xor.b32  	%r752, %r751, %r23;
	mov.f64 	%fd440, 0d0000000000000000;
	add.rn.f64 	%fd441, %fd504, %fd440;
	cvt.rzi.f64.f64 	%fd442, %fd101;
	setp.eq.f64 	%p62, %fd101, %fd442;
	mul.rn.f64 	%fd443, %fd101, %fd440;
	selp.f64 	%fd444, %fd443, %fd503, %p62;
	mul.f64 	%fd506, %fd439, %fd444;
	mul.f64 	%fd508, %fd439, %fd441;
	mul.hi.u32 	%r753, %r685, %r748;
	mul.lo.s32 	%r754, %r740, -766435501;
	xor.b32  	%r755, %r754, %r753;
	xor.b32  	%r861, %r755, %r25;
	mul.hi.u32 	%r756, %r681, %r752;
	mul.lo.s32 	%r757, %r744, -845247145;
	xor.b32  	%r758, %r757, %r756;
	xor.b32  	%r863, %r758, %r24;
	mul.lo.s32 	%r862, %r752, -845247145;
	mul.lo.s32 	%r860, %r748, -766435501;
	mov.b32 	%r859, 1;
$L__BB0_72:
	fma.rn.f64 	%fd112, %fd124, %fd506, %fd123;
	fma.rn.f64 	%fd445, %fd112, 0d3FF71547652B82FE, 0d4338000000000000;
	{
	.reg .b32 %temp; 
	mov.b64 	{%r181, %temp}, %fd445;
	}
	mov.f64 	%fd446, 0dC338000000000000;
	add.rn.f64 	%fd447, %fd445, %fd446;
	fma.rn.f64 	%fd448, %fd447, 0dBFE62E42FEFA39EF, %fd112;
	fma.rn.f64 	%fd449, %fd447, 0dBC7ABC9E3B39803F, %fd448;
	fma.rn.f64 	%fd450, %fd449, 0d3E5ADE1569CE2BDF, 0d3E928AF3FCA213EA;
	fma.rn.f64 	%fd451, %fd450, %fd449, 0d3EC71DEE62401315;
	fma.rn.f64 	%fd452, %fd451, %fd449, 0d3EFA01997C89EB71;
	fma.rn.f64 	%fd453, %fd452, %fd449, 0d3F2A01A014761F65;
	fma.rn.f64 	%fd454, %fd453, %fd449, 0d3F56C16C1852B7AF;
	fma.rn.f64 	%fd455, %fd454, %fd449, 0d3F81111111122322;
	fma.rn.f64 	%fd456, %fd455, %fd449, 0d3FA55555555502A1;
	fma.rn.f64 	%fd457, %fd456, %fd449, 0d3FC5555555555511;
	fma.rn.f64 	%fd458, %fd457, %fd449, 0d3FE000000000000B;
	fma.rn.f64 	%fd459, %fd458, %fd449, 0d3FF0000000000000;
	fma.rn.f64 	%fd460, %fd459, %fd449, 0d3FF0000000000000;
	{
	.reg .b32 %temp; 
	mov.b64 	{%r182, %temp}, %fd460;
	}
	{
	.reg .b32 %temp; 
	mov.b64 	{%temp, %r183}, %fd460;
	}
	shl.b32 	%r759, %r181, 20;
	add.s32 	%r760, %r759, %r183;
	mov.b64 	%fd507, {%r182, %r760};
	{
	.reg .b32 %temp; 
	mov.b64 	{%temp, %r761}, %fd112;
	}
	mov.b32 	%f8, %r761;
	abs.f32 	%f4, %f8;
	setp.lt.f32 	%p63, %f4, 0f4086232B;
	@%p63 bra 	$L__BB0_75;
	setp.lt.f64 	%p64, %fd112, 0d0000000000000000;
	add.f64 	%fd461, %fd112, 0d7FF0000000000000;
	selp.f64 	%fd507, 0d0000000000000000, %fd461, %p64;
	setp.geu.f32 	%p65, %f4, 0f40874800;
	@%p65 bra 	$L__BB0_75;
	shr.u32 	%r762, %r181, 31;
	add.s32 	%r763, %r181, %r762;
	shr.s32 	%r764, %r763, 1;
	shl.b32 	%r765, %r764, 20;
	add.s32 	%r766, %r183, %r765;
	mov.b64 	%fd462, {%r182, %r766};
	sub.s32 	%r767, %r181, %r764;
	shl.b32 	%r768, %r767, 20;
	add.s32 	%r769, %r768, 1072693248;
	mov.b32 	%r770, 0;
	mov.b64 	%fd463, {%r770, %r769};
	mul.f64 	%fd507, %fd463, %fd462;
$L__BB0_75:
	mul.f64 	%fd464, %fd121, %fd507;
	sub.f64 	%fd465, %fd464, %fd122;
	max.f64 	%fd466, %fd465, 0d0000000000000000;
	add.f64 	%fd509, %fd509, %fd466;
	add.s32 	%r785, %r785, 4;
	setp.ne.s32 	%p66, %r785, 1024;
	@%p66 bra 	$L__BB0_3;
$L__BB0_76:
	shl.b32 	%r771, %r4, 10;
	cvt.s64.s32 	%rd47, %r771;
	add.s64 	%rd49, %rd49, %rd47;
	setp.lt.s64 	%p67, %rd49, %rd5;
	@%p67 bra 	$L__BB0_2;
$L__BB0_77:
	shl.b32 	%r772, %r2, 3;
	mov.u32 	%r773, sdata;
	add.s32 	%r194, %r773, %r772;
	st.shared.f64 	[%r194], %fd509;
	bar.sync 	0;
	setp.lt.u32 	%p68, %r868, 2;
	@%p68 bra 	$L__BB0_81;
$L__BB0_78:
	shr.u32 	%r196, %r868, 1;
	setp.ge.u32 	%p69, %r2, %r196;
	@%p69 bra 	$L__BB0_80;
	shl.b32 	%r774, %r196, 3;
	add.s32 	%r775, %r194, %r774;
	ld.shared.f64 	%fd467, [%r775];
	ld.shared.f64 	%fd468, [%r194];
	add.f64 	%fd469, %fd467, %fd468;
	st.shared.f64 	[%r194], %fd469;
$L__BB0_80:
	bar.sync 	0;
	setp.gt.u32 	%p70, %r868, 3;
	mov.u32 	%r868, %r196;
	@%p70 bra 	$L__BB0_78;
$L__BB0_81:
	setp.ne.s32 	%p71, %r2, 0;
	@%p71 bra 	$L__BB0_83;
	ld.shared.f64 	%fd470, [sdata];
	cvta.to.global.u64 	%rd48, %rd4;
	atom.global.add.f64 	%fd471, [%rd48], %fd470;
$L__BB0_83:
	ret;

}


// ===== COMPILED SASS (sm_100) =====

	.target	sm_100

	.elftype	@"ET_EXEC"


//--------------------- .note.nv.tkinfo           --------------------------
	.section	.note.nv.tkinfo,"",@"SHT_NOTE"
	.sectionflags	@"SHF_NOTE_NV_TKINFO"
	.tkinfo
        /*0018*/ 	.word	0x00000002
        /*0030*/ 	.string	""
        /*0030*/ 	.string	"ptxas"
        /*0030*/ 	.string	"Cuda compilation tools, release 13.0, V13.0.88"
        /*0030*/ 	.string	"Build cuda_13.0.r13.0/compiler.36424714_0"
        /*0030*/ 	.string	"-arch sm_100 -m 64 "



//--------------------- .note.nv.cuinfo           --------------------------
	.section	.note.nv.cuinfo,"",@"SHT_NOTE"
	.sectionflags	@"SHF_NOTE_NV_CUINFO"
        /*0018*/ 	.short	0x0002
        /*001a*/ 	.short	0x0064
        /*001c*/ 	.short	0x0082
	.zero		2


//--------------------- .nv.info                  --------------------------
	.section	.nv.info,"",@"SHT_CUDA_INFO"
	.align	4


	//----- nvinfo : EIATTR_REGCOUNT
	.align		4
        /*0000*/ 	.byte	0x04, 0x2f
        /*0002*/ 	.short	(.L_10 - .L_9)
	.align		4
.L_9:
        /*0004*/ 	.word	index@(_Z19mc_kernel_autotunedPdxddddy)
        /*0008*/ 	.word	0x00000040


	//----- nvinfo : EIATTR_FRAME_SIZE
	.align		4
.L_10:
        /*000c*/ 	.byte	0x04, 0x11
        /*000e*/ 	.short	(.L_12 - .L_11)
	.align		4
.L_11:
        /*0010*/ 	.word	index@($__internal_0_$__cuda_sm20_dsqrt_rn_f64_mediumpath_v1)
        /*0014*/ 	.word	0x00000000


	//----- nvinfo : EIATTR_FRAME_SIZE
	.align		4
.L_12:
        /*0018*/ 	.byte	0x04, 0x11
        /*001a*/ 	.short	(.L_14 - .L_13)
	.align		4
.L_13:
        /*001c*/ 	.word	index@(_Z19mc_kernel_autotunedPdxddddy)
        /*0020*/ 	.word	0x00000000


	//----- nvinfo : EIATTR_MIN_STACK_SIZE
	.align		4
.L_14:
        /*0024*/ 	.byte	0x04, 0x12
        /*0026*/ 	.short	(.L_16 - .L_15)
	.align		4
.L_15:
        /*0028*/ 	.word	index@(_Z19mc_kernel_autotunedPdxddddy)
        /*002c*/ 	.word	0x00000000
.L_16:


//--------------------- .nv.compat                --------------------------
	.section	.nv.compat,"",@"SHT_CUDA_COMPAT_INFO"
	.align	4
        /*0000*/ 	.byte	0x02, 0x09, 0x00, 0x00, 0x02, 0x02, 0x01, 0x00, 0x02, 0x05, 0x05, 0x00, 0x03, 0x07, 0x01, 0x01
        /*0010*/ 	.byte	0x02, 0x03, 0x00, 0x00, 0x02, 0x06, 0x01, 0x00, 0x04, 0x0b, 0x08, 0x00, 0x01, 0x00, 0x00, 0x00
        /*0020*/ 	.byte	0x00, 0x00, 0x00, 0x00


//--------------------- .nv.info._Z19mc_kernel_autotunedPdxddddy --------------------------
	.section	.nv.info._Z19mc_kernel_autotunedPdxddddy,"",@"SHT_CUDA_INFO"
	.sectionflags	@""
	.align	4


	//----- nvinfo : EIATTR_CUDA_API_VERSION
	.align		4
        /*0000*/ 	.byte	0x04, 0x37
        /*0002*/ 	.short	(.L_18 - .L_17)
.L_17:
        /*0004*/ 	.word	0x00000082


	//----- nvinfo : EIATTR_KPARAM_INFO
	.align		4
.L_18:
        /*0008*/ 	.byte	0x04, 0x17
        /*000a*/ 	.short	(.L_20 - .L_19)
.L_19:
        /*000c*/ 	.word	0x00000000
        /*0010*/ 	.short	0x0006
        /*0012*/ 	.short	0x0030
        /*0014*/ 	.byte	0x00, 0xf0, 0x21, 0x00


	//----- nvinfo : EIATTR_KPARAM_INFO
	.align		4
.L_20:
        /*0018*/ 	.byte	0x04, 0x17
        /*001a*/ 	.short	(.L_22 - .L_21)
.L_21:
        /*001c*/ 	.word	0x00000000
        /*0020*/ 	.short	0x0005
        /*0022*/ 	.short	0x0028
        /*0024*/ 	.byte	0x00, 0xf0, 0x21, 0x00


	//----- nvinfo : EIATTR_KPARAM_INFO
	.align		4
.L_22:
        /*0028*/ 	.byte	0x04, 0x17
        /*002a*/ 	.short	(.L_24 - .L_23)
.L_23:
        /*002c*/ 	.word	0x00000000
        /*0030*/ 	.short	0x0004
        /*0032*/ 	.short	0x0020
        /*0034*/ 	.byte	0x00, 0xf0, 0x21, 0x00


	//----- nvinfo : EIATTR_KPARAM_INFO
	.align		4
.L_24:
        /*0038*/ 	.byte	0x04, 0x17
        /*003a*/ 	.short	(.L_26 - .L_25)
.L_25:
        /*003c*/ 	.word	0x00000000
        /*0040*/ 	.short	0x0003
        /*0042*/ 	.short	0x0018
        /*0044*/ 	.byte	0x00, 0xf0, 0x21, 0x00


	//----- nvinfo : EIATTR_KPARAM_INFO
	.align		4
.L_26:
        /*0048*/ 	.byte	0x04, 0x17
        /*004a*/ 	.short	(.L_28 - .L_27)
.L_27:
        /*004c*/ 	.word	0x00000000
        /*0050*/ 	.short	0x0002
        /*0052*/ 	.short	0x0010
        /*0054*/ 	.byte	0x00, 0xf0, 0x21, 0x00


	//----- nvinfo : EIATTR_KPARAM_INFO
	.align		4
.L_28:
        /*0058*/ 	.byte	0x04, 0x17
        /*005a*/ 	.short	(.L_30 - .L_29)
.L_29:
        /*005c*/ 	.word	0x00000000
        /*0060*/ 	.short	0x0001
        /*0062*/ 	.short	0x0008
        /*0064*/ 	.byte	0x00, 0xf0, 0x21, 0x00


	//----- nvinfo : EIATTR_KPARAM_INFO
	.align		4
.L_30:
        /*0068*/ 	.byte	0x04, 0x17
        /*006a*/ 	.short	(.L_32 - .L_31)
.L_31:
        /*006c*/ 	.word	0x00000000
        /*0070*/ 	.short	0x0000
        /*0072*/ 	.short	0x0000
        /*0074*/ 	.byte	0x00, 0xf5, 0x21, 0x00


	//----- nvinfo : EIATTR_SPARSE_MMA_MASK
	.align		4
.L_32:
        /*0078*/ 	.byte	0x03, 0x50
        /*007a*/ 	.short	0x0000


	//----- nvinfo : EIATTR_MAXREG_COUNT
	.align		4
        /*007c*/ 	.byte	0x03, 0x1b
        /*007e*/ 	.short	0x00ff


	//----- nvinfo : EIATTR_NUM_BARRIERS
	.align		4
        /*0080*/ 	.byte	0x02, 0x4c
        /*0082*/ 	.byte	0x01
	.zero		1


	//----- nvinfo : EIATTR_MERCURY_ISA_VERSION
	.align		4
        /*0084*/ 	.byte	0x03, 0x5f
        /*0086*/ 	.short	0x0101


	//----- nvinfo : EIATTR_VRC_CTA_INIT_COUNT
	.align		4
        /*0088*/ 	.byte	0x02, 0x4a
	.zero		1
	.zero		1


	//----- nvinfo : EIATTR_EXIT_INSTR_OFFSETS
	.align		4
        /*008c*/ 	.byte	0x04, 0x1c
        /*008e*/ 	.short	(.L_34 - .L_33)


	//   ....[0]....
.L_33:
        /*0090*/ 	.word	0x000061e0


	//   ....[1]....
        /*0094*/ 	.word	0x00006260


	//----- nvinfo : EIATTR_CRS_STACK_SIZE
	.align		4
.L_34:
        /*0098*/ 	.byte	0x04, 0x1e
        /*009a*/ 	.short	(.L_36 - .L_35)
.L_35:
        /*009c*/ 	.word	0x00000000


	//----- nvinfo : EIATTR_CBANK_PARAM_SIZE
	.align		4
.L_36:
        /*00a0*/ 	.byte	0x03, 0x19
        /*00a2*/ 	.short	0x0038


	//----- nvinfo : EIATTR_PARAM_CBANK
	.align		4
        /*00a4*/ 	.byte	0x04, 0x0a
        /*00a6*/ 	.short	(.L_38 - .L_37)
	.align		4
.L_37:
        /*00a8*/ 	.word	index@(.nv.constant0._Z19mc_kernel_autotunedPdxddddy)
        /*00ac*/ 	.short	0x0380
        /*00ae*/ 	.short	0x0038


	//----- nvinfo : EIATTR_SW_WAR
	.align		4
.L_38:
        /*00b0*/ 	.byte	0x04, 0x36
        /*00b2*/ 	.short	(.L_40 - .L_39)
.L_39:
        /*00b4*/ 	.word	0x00000008
.L_40:


//--------------------- .nv.callgraph             --------------------------
	.section	.nv.callgraph,"",@"SHT_CUDA_CALLGRAPH"
	.align	4
	.sectionentsize	8
	.align		4
        /*0000*/ 	.word	0x00000000
	.align		4
        /*0004*/ 	.word	0xffffffff
	.align		4
        /*0008*/ 	.word	0x00000000
	.align		4
        /*000c*/ 	.word	0xfffffffe
	.align		4
        /*0010*/ 	.word	0x00000000
	.align		4
        /*0014*/ 	.word	0xfffffffd
	.align		4
        /*0018*/ 	.word	0x00000000
	.align		4
        /*001c*/ 	.word	0xfffffffc


//--------------------- .nv.constant4             --------------------------
	.section	.nv.constant4,"a",@progbits
	.align	8
	.align		8
.nv.constant4:
        /*0000*/ 	.dword	precalc_xorwow_matrix
	.align		8
        /*0008*/ 	.dword	precalc_xorwow_offset_matrix
	.align		8
        /*0010*/ 	.dword	mrg32k3aM1
	.align		8
        /*0018*/ 	.dword	mrg32k3aM2
	.align		8
        /*0020*/ 	.dword	mrg32k3aM1SubSeq
	.align		8
        /*0028*/ 	.dword	mrg32k3aM2SubSeq
	.align		8
        /*0030*/ 	.dword	mrg32k3aM1Seq
	.align		8
        /*0038*/ 	.dword	mrg32k3aM2Seq


//--------------------- .nv.constant3             --------------------------
	.section	.nv.constant3,"a",@progbits
	.align	8
.nv.constant3:
	.type		__cr_lgamma_table,@object
	.size		__cr_lgamma_table,(.L_8 - __cr_lgamma_table)
__cr_lgamma_table:
        /*0000*/ 	.byte	0x00, 0x00, 0x00, 0x00, 0x00, 0x00, 0x00, 0x00, 0x00, 0x00, 0x00, 0x00, 0x00, 0x00, 0x00, 0x00
        /*0010*/ 	.byte	0xef, 0x39, 0xfa, 0xfe, 0x42, 0x2e, 0xe6, 0x3f, 0x02, 0x20, 0x2a, 0xfa, 0x0b, 0xab, 0xfc, 0x3f
        /*0020*/ 	.byte	0xf9, 0x2c, 0x92, 0x7c, 0xa7, 0x6c, 0x09, 0x40, 0xc9, 0x79, 0x44, 0x3c, 0x64, 0x26, 0x13, 0x40
        /*0030*/ 	.byte	0xca, 0x01, 0xcf, 0x3a, 0x27, 0x51, 0x1a, 0x40, 0x30, 0xcc, 0x2d, 0xf3, 0xe1, 0x0c, 0x21, 0x40
        /*0040*/ 	.byte	0x0d, 0xb7, 0xfc, 0x82, 0x8e, 0x35, 0x25, 0x40
.L_8:


//--------------------- .text._Z19mc_kernel_autotunedPdxddddy --------------------------
	.section	.text._Z19mc_kernel_autotunedPdxddddy,"ax",@progbits
	.align	128
        .global         _Z19mc_kernel_autotunedPdxddddy
        .type           _Z19mc_kernel_autotunedPdxddddy,@function
        .size           _Z19mc_kernel_autotunedPdxddddy,(.L_x_54 - _Z19mc_kernel_autotunedPdxddddy)
        .other          _Z19mc_kernel_autotunedPdxddddy,@"STO_CUDA_ENTRY STV_DEFAULT"
_Z19mc_kernel_autotunedPdxddddy:
.text._Z19mc_kernel_autotunedPdxddddy:
[----:B------:R-:W-:Y:S01]  /*0000*/  LDC R1, c[0x0][0x37c] ;  /* 0x0000df00ff017b82 */ /* 0x000fe20000000800 */
[----:B------:R-:W0:Y:S01]  /*0010*/  S2R R45, SR_TID.X ;  /* 0x00000000002d7919 */ /* 0x000e220000002100 */
[----:B------:R-:W1:Y:S06]  /*0020*/  LDCU UR4, c[0x0][0x360] ;  /* 0x00006c00ff0477ac */ /* 0x000e6c0008000800 */
[----:B------:R-:W0:Y:S01]  /*0030*/  S2UR UR8, SR_CTAID.X ;  /* 0x00000000000879c3 */ /* 0x000e220000002500 */
[----:B------:R-:W-:Y:S01]  /*0040*/  BSSY.RECONVERGENT B1, `(.L_x_0) ;  /* 0x0000604000017945 */ /* 0x000fe20003800200 */
[----:B------:R-:W-:Y:S01]  /*0050*/  CS2R R28, SRZ ;  /* 0x00000000001c7805 */ /* 0x000fe2000001ff00 */
[----:B------:R-:W2:Y:S01]  /*0060*/  LDCU.64 UR10, c[0x0][0x388] ;  /* 0x00007100ff0a77ac */ /* 0x000ea20008000a00 */
[----:B------:R-:W3:Y:S04]  /*0070*/  LDCU.64 UR6, c[0x0][0x388] ;  /* 0x00007100ff0677ac */ /* 0x000ee80008000a00 */
[----:B------:R-:W0:Y:S01]  /*0080*/  LDC R0, c[0x0][0x360] ;  /* 0x0000d800ff007b82 */ /* 0x000e220000000800 */
[----:B------:R-:W1:Y:S02]  /*0090*/  LDCU UR5, c[0x0][0x370] ;  /* 0x00006e00ff0577ac */ /* 0x000e640008000800 */
[----:B-1----:R-:W-:Y:S01]  /*00a0*/  UIMAD UR5, UR4, UR5, URZ ;  /* 0x00000005040572a4 */ /* 0x002fe2000f8e02ff */
[----:B0-----:R-:W-:Y:S01]  /*00b0*/  IMAD R5, R0, UR8, R45 ;  /* 0x0000000800057c24 */ /* 0x001fe2000f8e022d */
[----:B------:R-:W0:Y:S04]  /*00c0*/  LDCU.64 UR8, c[0x0][0x3b0] ;  /* 0x00007600ff0877ac */ /* 0x000e280008000a00 */
[----:B--2---:R-:W-:-:S02]  /*00d0*/  ISETP.GE.U32.AND P0, PT, R5, UR10, PT ;  /* 0x0000000a05007c0c */ /* 0x004fc4000bf06070 */
[----:B------:R-:W-:-:S04]  /*00e0*/  SHF.R.S32.HI R0, RZ, 0x1f, R5 ;  /* 0x0000001fff007819 */ /* 0x000fc80000011405 */
[----:B------:R-:W-:-:S13]  /*00f0*/  ISETP.GE.AND.EX P0, PT, R0, UR11, PT, P0 ;  /* 0x0000000b00007c0c */ /* 0x000fda000bf06300 */
[----:B0--3--:R-:W-:Y:S05]  /*0100*/  @P0 BRA `(.L_x_1) ;  /* 0x0000005c00dc0947 */ /* 0x009fea0003800000 */
[----:B------:R-:W0:Y:S01]  /*0110*/  LDC.64 R6, c[0x0][0x3b0] ;  /* 0x0000ec00ff067b82 */ /* 0x000e220000000a00 */
[--C-:B------:R-:W-:Y:S01]  /*0120*/  IMAD.MOV.U32 R43, RZ, RZ, R5.reuse ;  /* 0x000000ffff2b7224 */ /* 0x100fe200078e0005 */
[----:B------:R-:W-:Y:S01]  /*0130*/  SHF.R.S32.HI R44, RZ, 0x1f, R5 ;  /* 0x0000001fff2c7819 */ /* 0x000fe20000011405 */
[----:B------:R-:W-:Y:S01]  /*0140*/  HFMA2 R54, -RZ, RZ, 0, 0 ;  /* 0x00000000ff367431 */ /* 0x000fe200000001ff */
[----:B------:R-:W-:Y:S01]  /*0150*/  CS2R R28, SRZ ;  /* 0x00000000001c7805 */ /* 0x000fe2000001ff00 */
[----:B------:R-:W-:Y:S01]  /*0160*/  IMAD.HI.U32 R3, R43, -0x326172a9, RZ ;  /* 0xcd9e8d572b037827 */ /* 0x000fe200078e00ff */
[----:B------:R-:W-:-:S03]  /*0170*/  CS2R R30, SRZ ;  /* 0x00000000001e7805 */ /* 0x000fc6000001ff00 */
[----:B------:R-:W-:Y:S01]  /*0180*/  IMAD R4, R43, -0x326172a9, RZ ;  /* 0xcd9e8d572b047824 */ /* 0x000fe200078e02ff */
[----:B0-----:R-:W-:Y:S01]  /*0190*/  LOP3.LUT R3, R3, R6, RZ, 0x3c, !PT ;  /* 0x0000000603037212 */ /* 0x001fe200078e3cff */
[----:B------:R-:W-:Y:S01]  /*01a0*/  VIADD R42, R6, 0x9e3779b9 ;  /* 0x9e3779b9062a7836 */ /* 0x000fe20000000000 */
[----:B------:R-:W-:Y:S01]  /*01b0*/  LOP3.LUT R2, R44, R7, RZ, 0x3c, !PT ;  /* 0x000000072c027212 */ /* 0x000fe200078e3cff */
[C---:B------:R-:W-:Y:S01]  /*01c0*/  VIADD R21, R6.reuse, 0x3c6ef372 ;  /* 0x3c6ef37206157836 */ /* 0x040fe20000000000 */
[----:B------:R-:W-:Y:S01]  /*01d0*/  IADD3 R41, PT, PT, R7, -0x4498517b, RZ ;  /* 0xbb67ae8507297810 */ /* 0x000fe20007ffe0ff */
[----:B------:R-:W-:Y:S01]  /*01e0*/  IMAD.HI.U32 R8, R3, -0x2daee0ad, RZ ;  /* 0xd2511f5303087827 */ /* 0x000fe200078e00ff */
[C---:B------:R-:W-:Y:S02]  /*01f0*/  IADD3 R20, PT, PT, R6.reuse, -0x255992d5, RZ ;  /* 0xdaa66d2b06147810 */ /* 0x040fe40007ffe0ff */
[----:B------:R-:W-:Y:S01]  /*0200*/  IADD3 R17, PT, PT, R6, 0x78dde6e4, RZ ;  /* 0x78dde6e406117810 */ /* 0x000fe20007ffe0ff */
[----:B------:R-:W-:Y:S01]  /*0210*/  IMAD.HI.U32 R9, R2, -0x326172a9, RZ ;  /* 0xcd9e8d5702097827 */ /* 0x000fe200078e00ff */
[----:B------:R-:W-:-:S02]  /*0220*/  LOP3.LUT R8, R8, R41, RZ, 0x3c, !PT ;  /* 0x0000002908087212 */ /* 0x000fc400078e3cff */
[----:B------:R-:W-:Y:S01]  /*0230*/  IADD3 R14, PT, PT, R7, 0x646e171e, RZ ;  /* 0x646e171e070e7810 */ /* 0x000fe20007ffe0ff */
[----:B------:R-:W-:Y:S01]  /*0240*/  IMAD R10, R3, -0x2daee0ad, RZ ;  /* 0xd2511f53030a7824 */ /* 0x000fe200078e02ff */
[----:B------:R-:W-:Y:S01]  /*0250*/  LOP3.LUT R4, R42, R4, R9, 0x96, !PT ;  /* 0x000000042a047212 */ /* 0x000fe200078e9609 */
[----:B------:R-:W-:Y:S02]  /*0260*/  IMAD R9, R2, -0x326172a9, RZ ;  /* 0xcd9e8d5702097824 */ /* 0x000fe400078e02ff */
[----:B------:R-:W-:-:S04]  /*0270*/  IMAD.HI.U32 R2, R8, -0x326172a9, RZ ;  /* 0xcd9e8d5708027827 */ /* 0x000fc800078e00ff */
[----:B------:R-:W-:Y:S01]  /*0280*/  VIADD R40, R7, 0x76cf5d0a ;  /* 0x76cf5d0a07287836 */ /* 0x000fe20000000000 */
[----:B------:R-:W-:Y:S01]  /*0290*/  LOP3.LUT R2, R21, R9, R2, 0x96, !PT ;  /* 0x0000000915027212 */ /* 0x000fe200078e9602 */
[----:B------:R-:W-:-:S04]  /*02a0*/  IMAD.HI.U32 R3, R4, -0x2daee0ad, RZ ;  /* 0xd2511f5304037827 */ /* 0x000fc800078e00ff */
[----:B------:R-:W-:Y:S01]  /*02b0*/  VIADD R19, R7, 0x32370b8f ;  /* 0x32370b8f07137836 */ /* 0x000fe20000000000 */
[----:B------:R-:W-:Y:S01]  /*02c0*/  LOP3.LUT R3, R40, R10, R3, 0x96, !PT ;  /* 0x0000000a28037212 */ /* 0x000fe200078e9603 */
[----:B------:R-:W-:Y:S02]  /*02d0*/  IMAD R10, R4, -0x2daee0ad, RZ ;  /* 0xd2511f53040a7824 */ /* 0x000fe400078e02ff */
[----:B------:R-:W-:-:S04]  /*02e0*/  IMAD.HI.U32 R4, R2, -0x2daee0ad, RZ ;  /* 0xd2511f5302047827 */ /* 0x000fc800078e00ff */
[----:B------:R-:W-:Y:S01]  /*02f0*/  IMAD R8, R8, -0x326172a9, RZ ;  /* 0xcd9e8d5708087824 */ /* 0x000fe200078e02ff */
[----:B------:R-:W-:Y:S01]  /*0300*/  LOP3.LUT R4, R19, R10, R4, 0x96, !PT ;  /* 0x0000000a13047212 */ /* 0x000fe200078e9604 */
[----:B------:R-:W-:-:S04]  /*0310*/  IMAD.HI.U32 R9, R3, -0x326172a9, RZ ;  /* 0xcd9e8d5703097827 */ /* 0x000fc800078e00ff */
        /* <DEDUP_REMOVED lines=11> */
[----:B------:R-:W-:Y:S01]  /*03d0*/  VIADD R16, R6, 0x1715609d ;  /* 0x1715609d06107836 */ /* 0x000fe20000000000 */
[----:B------:R-:W-:Y:S01]  /*03e0*/  LOP3.LUT R8, R15, R10, R8, 0x96, !PT ;  /* 0x0000000a0f087212 */ /* 0x000fe200078e9608 */
[----:B------:R-:W-:Y:S02]  /*03f0*/  IMAD R4, R4, -0x326172a9, RZ ;  /* 0xcd9e8d5704047824 */ /* 0x000fe400078e02ff */
[----:B------:R-:W-:-:S04]  /*0400*/  IMAD.HI.U32 R3, R9, -0x326172a9, RZ ;  /* 0xcd9e8d5709037827 */ /* 0x000fc800078e00ff */
[----:B------:R-:W-:Y:S01]  /*0410*/  IMAD R9, R9, -0x326172a9, RZ ;  /* 0xcd9e8d5709097824 */ /* 0x000fe200078e02ff */
[----:B------:R-:W-:Y:S01]  /*0420*/  LOP3.LUT R3, R16, R4, R3, 0x96, !PT ;  /* 0x0000000410037212 */ /* 0x000fe200078e9603 */
[----:B------:R-:W-:Y:S02]  /*0430*/  IMAD R4, R2, -0x2daee0ad, RZ ;  /* 0xd2511f5302047824 */ /* 0x000fe400078e02ff */
[----:B------:R-:W-:-:S04]  /*0440*/  IMAD.HI.U32 R2, R8, -0x326172a9, RZ ;  /* 0xcd9e8d5708027827 */ /* 0x000fc800078e00ff */
[----:B------:R-:W-:Y:S02]  /*0450*/  VIADD R13, R6, 0xb54cda56 ;  /* 0xb54cda56060d7836 */ /* 0x000fe40000000000 */
[----:B------:R-:W-:-:S03]  /*0460*/  IMAD.HI.U32 R11, R3, -0x2daee0ad, RZ ;  /* 0xd2511f53030b7827 */ /* 0x000fc600078e00ff */
[----:B------:R-:W-:Y:S01]  /*0470*/  LOP3.LUT R2, R13, R9, R2, 0x96, !PT ;  /* 0x000000090d027212 */ /* 0x000fe200078e9602 */
[----:B------:R-:W-:Y:S01]  /*0480*/  IMAD R9, R3, -0x2daee0ad, RZ ;  /* 0xd2511f5303097824 */ /* 0x000fe200078e02ff */
[----:B------:R-:W-:Y:S01]  /*0490*/  LOP3.LUT R4, R14, R4, R11, 0x96, !PT ;  /* 0x000000040e047212 */ /* 0x000fe200078e960b */
[----:B------:R-:W-:Y:S01]  /*04a0*/  VIADD R12, R6, 0x5384540f ;  /* 0x5384540f060c7836 */ /* 0x000fe20000000000 */
[----:B------:R-:W-:Y:S01]  /*04b0*/  IADD3 R11, PT, PT, R7, 0x1fd5c5a3, RZ ;  /* 0x1fd5c5a3070b7810 */ /* 0x000fe20007ffe0ff */
        /* <DEDUP_REMOVED lines=8> */
[----:B------:R-:W-:Y:S02]  /*0540*/  VIADD R9, R6, 0xf1bbcdc8 ;  /* 0xf1bbcdc806097836 */ /* 0x000fe40000000000 */
[----:B------:R-:W-:Y:S02]  /*0550*/  VIADD R10, R7, 0xdb3d7428 ;  /* 0xdb3d7428070a7836 */ /* 0x000fe40000000000 */
[----:B------:R-:W-:Y:S01]  /*0560*/  IMAD.HI.U32 R23, R3, -0x2daee0ad, RZ ;  /* 0xd2511f5303177827 */ /* 0x000fe200078e00ff */
[----:B------:R-:W-:-:S03]  /*0570*/  LOP3.LUT R2, R9, R4, R2, 0x96, !PT ;  /* 0x0000000409027212 */ /* 0x000fc600078e9602 */
[----:B------:R-:W-:Y:S01]  /*0580*/  IMAD R55, R3, -0x2daee0ad, RZ ;  /* 0xd2511f5303377824 */ /* 0x000fe200078e02ff */
[----:B------:R-:W-:Y:S01]  /*0590*/  LOP3.LUT R23, R10, R8, R23, 0x96, !PT ;  /* 0x000000080a177212 */ /* 0x000fe200078e9617 */
[----:B------:R-:W-:Y:S01]  /*05a0*/  IMAD.WIDE.U32 R2, R2, -0x2daee0ad, RZ ;  /* 0xd2511f5302027825 */ /* 0x000fe200078e00ff */
[----:B------:R-:W-:Y:S02]  /*05b0*/  IADD3 R8, PT, PT, R6, -0x700cb87f, RZ ;  /* 0x8ff3478106087810 */ /* 0x000fe40007ffe0ff */
[----:B------:R-:W-:Y:S01]  /*05c0*/  MOV R6, R0 ;  /* 0x0000000000067202 */ /* 0x000fe20000000f00 */
[----:B------:R-:W-:Y:S02]  /*05d0*/  VIADD R7, R7, 0x96a522ad ;  /* 0x96a522ad07077836 */ /* 0x000fe40000000000 */
[----:B------:R-:W-:Y:S02]  /*05e0*/  IMAD R22, R22, -0x326172a9, RZ ;  /* 0xcd9e8d5716167824 */ /* 0x000fe400078e02ff */
[----:B------:R-:W-:Y:S01]  /*05f0*/  IMAD.HI.U32 R57, R23, -0x326172a9, RZ ;  /* 0xcd9e8d5717397827 */ /* 0x000fe200078e00ff */
[----:B------:R-:W-:-:S03]  /*0600*/  LOP3.LUT R55, R7, R55, R3, 0x96, !PT ;  /* 0x0000003707377212 */ /* 0x000fc600078e9603 */
[----:B------:R-:W-:Y:S01]  /*0610*/  IMAD.MOV.U32 R56, RZ, RZ, R2 ;  /* 0x000000ffff387224 */ /* 0x000fe200078e0002 */
[----:B------:R-:W-:Y:S01]  /*0620*/  LOP3.LUT R57, R8, R22, R57, 0x96, !PT ;  /* 0x0000001608397212 */ /* 0x000fe200078e9639 */
[----:B------:R-:W-:Y:S02]  /*0630*/  IMAD.MOV.U32 R4, RZ, RZ, RZ ;  /* 0x000000ffff047224 */ /* 0x000fe400078e00ff */
[----:B------:R-:W-:Y:S02]  /*0640*/  IMAD.MOV.U32 R3, RZ, RZ, RZ ;  /* 0x000000ffff037224 */ /* 0x000fe400078e00ff */
[----:B------:R-:W-:-:S07]  /*0650*/  IMAD R0, R23, -0x326172a9, RZ ;  /* 0xcd9e8d5717007824 */ /* 0x000fce00078e02ff */
.L_x_46:
[----:B------:R-:W-:Y:S01]  /*0660*/  BSSY.RECONVERGENT B0, `(.L_x_2) ;  /* 0x0000599000007945 */ /* 0x000fe20003800200 */
[----:B------:R-:W-:-:S07]  /*0670*/  IMAD.MOV.U32 R2, RZ, RZ, RZ ;  /* 0x000000ffff027224 */ /* 0x000fce00078e00ff */
.L_x_45:
[----:B------:R-:W-:-:S05]  /*0680*/  IMAD R53, R2, UR5, RZ ;  /* 0x0000000502357c24 */ /* 0x000fca000f8e02ff */
[----:B------:R-:W-:-:S04]  /*0690*/  IADD3 R32, P1, PT, R53, R5, RZ ;  /* 0x0000000535207210 */ /* 0x000fc80007f3e0ff */
[----:B------:R-:W-:Y:S02]  /*06a0*/  ISETP.GE.U32.AND P0, PT, R32, UR6, PT ;  /* 0x0000000620007c0c */ /* 0x000fe4000bf06070 */
[----:B------:R-:W-:-:S04]  /*06b0*/  LEA.HI.X.SX32 R32, R53, R6, 0x1, P1 ;  /* 0x0000000635207211 */ /* 0x000fc800008f0eff */
[----:B------:R-:W-:-:S13]  /*06c0*/  ISETP.GE.AND.EX P0, PT, R32, UR7, PT, P0 ;  /* 0x0000000720007c0c */ /* 0x000fda000bf06300 */
[----:B------:R-:W-:Y:S05]  /*06d0*/  @P0 BRA `(.L_x_3) ;  /* 0x0000005800440947 */ /* 0x000fea0003800000 */
[----:B------:R-:W-:Y:S01]  /*06e0*/  ISETP.NE.AND P1, PT, R54, 0x1, PT ;  /* 0x000000013600780c */ /* 0x000fe20003f25270 */
[----:B------:R-:W-:Y:S01]  /*06f0*/  BSSY.RECONVERGENT B2, `(.L_x_4) ;  /* 0x0000114000027945 */ /* 0x000fe20003800200 */
[----:B------:R-:W-:Y:S01]  /*0700*/  IMAD.MOV.U32 R52, RZ, RZ, R54 ;  /* 0x000000ffff347224 */ /* 0x000fe200078e0036 */
[----:B------:R-:W-:Y:S01]  /*0710*/  MOV R34, R30 ;  /* 0x0000001e00227202 */ /* 0x000fe20000000f00 */
[----:B------:R-:W-:Y:S02]  /*0720*/  IMAD.MOV.U32 R35, RZ, RZ, R31 ;  /* 0x000000ffff237224 */ /* 0x000fe400078e001f */
[----:B------:R-:W-:-:S07]  /*0730*/  IMAD.MOV.U32 R54, RZ, RZ, RZ ;  /* 0x000000ffff367224 */ /* 0x000fce00078e00ff */
[----:B------:R-:W-:Y:S05]  /*0740*/  @!P1 BRA `(.L_x_5) ;  /* 0x0000001000389947 */ /* 0x000fea0003800000 */
[----:B------:R-:W-:Y:S01]  /*0750*/  IMAD.WIDE.U32 R30, R0, 0x200000, RZ ;  /* 0x00200000001e7825 */ /* 0x000fe200078e00ff */
[----:B------:R-:W-:Y:S03]  /*0760*/  BSSY.RECONVERGENT B3, `(.L_x_6) ;  /* 0x0000020000037945 */ /* 0x000fe60003800200 */
[----:B------:R-:W-:Y:S01]  /*0770*/  IMAD.MOV.U32 R32, RZ, RZ, 0x0 ;  /* 0x00000000ff207424 */ /* 0x000fe200078e00ff */
[----:B------:R-:W-:Y:S01]  /*0780*/  LOP3.LUT R38, R30, R57, RZ, 0x3c, !PT ;  /* 0x000000391e267212 */ /* 0x000fe200078e3cff */
[----:B------:R-:W-:Y:S01]  /*0790*/  IMAD.MOV.U32 R33, RZ, RZ, 0x3ca00000 ;  /* 0x3ca00000ff217424 */ /* 0x000fe200078e00ff */
[----:B------:R-:W-:Y:S01]  /*07a0*/  MOV R39, R31 ;  /* 0x0000001f00277202 */ /* 0x000fe20000000f00 */
[----:B------:R-:W-:-:S03]  /*07b0*/  IMAD.WIDE.U32 R56, R56, 0x200000, RZ ;  /* 0x0020000038387825 */ /* 0x000fc600078e00ff */
[----:B------:R-:W0:Y:S01]  /*07c0*/  I2F.F64.U64 R30, R38 ;  /* 0x00000026001e7312 */ /* 0x000e220000301800 */
[----:B------:R-:W-:Y:S01]  /*07d0*/  VIADD R4, R4, 0x1 ;  /* 0x0000000104047836 */ /* 0x000fe20000000000 */
[----:B------:R-:W-:Y:S01]  /*07e0*/  LOP3.LUT R56, R56, R55, RZ, 0x3c, !PT ;  /* 0x0000003738387212 */ /* 0x000fe200078e3cff */
[----:B------:R-:W-:-:S03]  /*07f0*/  IMAD.MOV.U32 R55, RZ, RZ, -0x3ff ;  /* 0xfffffc01ff377424 */ /* 0x000fc600078e00ff */
[----:B------:R-:W-:Y:S02]  /*0800*/  ISETP.NE.AND P0, PT, R4, RZ, PT ;  /* 0x000000ff0400720c */ /* 0x000fe40003f05270 */
[----:B------:R-:W1:Y:S01]  /*0810*/  I2F.F64.U64 R36, R56 ;  /* 0x0000003800247312 */ /* 0x000e620000301800 */
[----:B0-----:R-:W-:Y:S02]  /*0820*/  DFMA R30, R30, R32, 5.5511151231257827021e-17 ;  /* 0x3c9000001e1e742b */ /* 0x001fe40000000020 */
[----:B-1----:R-:W-:-:S08]  /*0830*/  DFMA R32, R36, 2.2204460492503130808e-16, R32 ;  /* 0x3cb000002420782b */ /* 0x002fd00000000020 */
[----:B------:R-:W-:Y:S01]  /*0840*/  ISETP.GT.AND P2, PT, R31, 0xfffff, PT ;  /* 0x000fffff1f00780c */ /* 0x000fe20003f44270 */
[--C-:B------:R-:W-:Y:S01]  /*0850*/  IMAD.MOV.U32 R35, RZ, RZ, R31.reuse ;  /* 0x000000ffff237224 */ /* 0x100fe200078e001f */
[-C--:B------:R-:W-:Y:S01]  /*0860*/  MOV R34, R30.reuse ;  /* 0x0000001e00227202 */ /* 0x080fe20000000f00 */
[----:B------:R-:W-:Y:S01]  /*0870*/  IMAD.MOV.U32 R0, RZ, RZ, R31 ;  /* 0x000000ffff007224 */ /* 0x000fe200078e001f */
[----:B------:R-:W-:-:S09]  /*0880*/  MOV R50, R30 ;  /* 0x0000001e00327202 */ /* 0x000fd20000000f00 */
[----:B------:R-:W-:-:S10]  /*0890*/  @!P2 DMUL R34, R34, 1.80143985094819840000e+16 ;  /* 0x435000002222a828 */ /* 0x000fd40000000000 */
[----:B------:R-:W-:-:S05]  /*08a0*/  @!P2 MOV R0, R35 ;  /* 0x000000230000a202 */ /* 0x000fca0000000f00 */
[----:B------:R-:W-:-:S05]  /*08b0*/  VIADD R31, R0, 0xffffffff ;  /* 0xffffffff001f7836 */ /* 0x000fca0000000000 */
[----:B------:R-:W-:Y:S01]  /*08c0*/  ISETP.GT.U32.AND P3, PT, R31, 0x7feffffe, PT ;  /* 0x7feffffe1f00780c */ /* 0x000fe20003f64070 */
[----:B------:R-:W-:-:S12]  /*08d0*/  @P0 BRA `(.L_x_7) ;  /* 0x0000000000200947 */ /* 0x000fd80003800000 */
[----:B------:R-:W-:-:S05]  /*08e0*/  VIADD R3, R3, 0x1 ;  /* 0x0000000103037836 */ /* 0x000fca0000000000 */
[----:B------:R-:W-:-:S13]  /*08f0*/  ISETP.NE.AND P0, PT, R3, RZ, PT ;  /* 0x000000ff0300720c */ /* 0x000fda0003f05270 */
[----:B------:R-:W-:Y:S01]  /*0900*/  @!P0 IADD3 R43, PT, PT, R43, 0x1, RZ ;  /* 0x000000012b2b8810 */ /* 0x000fe20007ffe0ff */
[----:B------:R-:W-:Y:S01]  /*0910*/  @!P0 VIADD R30, R44, 0x1 ;  /* 0x000000012c1e8836 */ /* 0x000fe20000000000 */
[----:B------:R-:W-:Y:S02]  /*0920*/  @!P0 MOV R3, RZ ;  /* 0x000000ff00038202 */ /* 0x000fe40000000f00 */
[----:B------:R-:W-:-:S13]  /*0930*/  ISETP.NE.AND P4, PT, R43, RZ, !P0 ;  /* 0x000000ff2b00720c */ /* 0x000fda0004785270 */
[----:B------:R-:W-:-:S04]  /*0940*/  @P4 IMAD.MOV R30, RZ, RZ, R44 ;  /* 0x000000ffff1e4224 */ /* 0x000fc800078e022c */
[----:B------:R-:W-:-:S07]  /*0950*/  @!P0 IMAD.MOV.U32 R44, RZ, RZ, R30 ;  /* 0x000000ffff2c8224 */ /* 0x000fce00078e001e */
.L_x_7:
[----:B------:R-:W-:Y:S05]  /*0960*/  BSYNC.RECONVERGENT B3 ;  /* 0x0000000000037941 */ /* 0x000fea0003800200 */
.L_x_6:
[----:B------:R-:W-:Y:S01]  /*0970*/  BSSY.RECONVERGENT B3, `(.L_x_8) ;  /* 0x000004a000037945 */ /* 0x000fe20003800200 */
[----:B------:R-:W-:Y:S01]  /*0980*/  @!P2 IMAD.MOV.U32 R55, RZ, RZ, -0x435 ;  /* 0xfffffbcbff37a424 */ /* 0x000fe200078e00ff */
[----:B------:R-:W-:Y:S02]  /*0990*/  @!P2 MOV R50, R34 ;  /* 0x000000220032a202 */ /* 0x000fe40000000f00 */
[----:B------:R-:W-:Y:S05]  /*09a0*/  @P3 BRA `(.L_x_9) ;  /* 0x0000000400003947 */ /* 0x000fea0003800000 */
[C---:B------:R-:W-:Y:S01]  /*09b0*/  LOP3.LUT R30, R0.reuse, 0xfffff, RZ, 0xc0, !PT ;  /* 0x000fffff001e7812 */ /* 0x040fe200078ec0ff */
[----:B------:R-:W-:Y:S01]  /*09c0*/  UMOV UR10, 0x3ae80f1e ;  /* 0x3ae80f1e000a7882 */ /* 0x000fe20000000000 */
[----:B------:R-:W-:Y:S01]  /*09d0*/  UMOV UR11, 0x3eb1380b ;  /* 0x3eb1380b000b7882 */ /* 0x000fe20000000000 */
[----:B------:R-:W-:Y:S01]  /*09e0*/  LEA.HI R0, R0, R55, RZ, 0xc ;  /* 0x0000003700007211 */ /* 0x000fe200078f60ff */
[----:B------:R-:W-:Y:S01]  /*09f0*/  UMOV UR12, 0x80000000 ;  /* 0x80000000000c7882 */ /* 0x000fe20000000000 */
[----:B------:R-:W-:Y:S01]  /*0a00*/  LOP3.LUT R51, R30, 0x3ff00000, RZ, 0xfc, !PT ;  /* 0x3ff000001e337812 */ /* 0x000fe200078efcff */
[----:B------:R-:W-:Y:S01]  /*0a10*/  UMOV UR13, 0x43300000 ;  /* 0x43300000000d7882 */ /* 0x000fe20000000000 */
[----:B------:R-:W-:Y:S02]  /*0a20*/  MOV R30, RZ ;  /* 0x000000ff001e7202 */ /* 0x000fe40000000f00 */
[----:B------:R-:W-:-:S13]  /*0a30*/  ISETP.GE.U32.AND P0, PT, R51, 0x3ff6a09f, PT ;  /* 0x3ff6a09f3300780c */ /* 0x000fda0003f06070 */
[----:B------:R-:W-:Y:S01]  /*0a40*/  @P0 VIADD R31, R51, 0xfff00000 ;  /* 0xfff00000331f0836 */ /* 0x000fe20000000000 */
[----:B------:R-:W-:-:S03]  /*0a50*/  @P0 IADD3 R0, PT, PT, R0, 0x1, RZ ;  /* 0x0000000100000810 */ /* 0x000fc60007ffe0ff */
[----:B------:R-:W-:-:S06]  /*0a60*/  @P0 IMAD.MOV.U32 R51, RZ, RZ, R31 ;  /* 0x000000ffff330224 */ /* 0x000fcc00078e001f */
[C---:B------:R-:W-:Y:S02]  /*0a70*/  DADD R34, R50.reuse, 1 ;  /* 0x3ff0000032227429 */ /* 0x040fe40000000000 */
[----:B------:R-:W-:-:S04]  /*0a80*/  DADD R50, R50, -1 ;  /* 0xbff0000032327429 */ /* 0x000fc80000000000 */
[----:B------:R-:W0:Y:S02]  /*0a90*/  MUFU.RCP64H R31, R35 ;  /* 0x00000023001f7308 */ /* 0x000e240000001800 */
[----:B0-----:R-:W-:-:S08]  /*0aa0*/  DFMA R48, -R34, R30, 1 ;  /* 0x3ff000002230742b */ /* 0x001fd0000000011e */
[----:B------:R-:W-:-:S08]  /*0ab0*/  DFMA R48, R48, R48, R48 ;  /* 0x000000303030722b */ /* 0x000fd00000000030 */
[----:B------:R-:W-:Y:S01]  /*0ac0*/  DFMA R48, R30, R48, R30 ;  /* 0x000000301e30722b */ /* 0x000fe2000000001e */
[----:B------:R-:W-:Y:S02]  /*0ad0*/  IMAD.MOV.U32 R30, RZ, RZ, -0x748574fc ;  /* 0x8b7a8b04ff1e7424 */ /* 0x000fe400078e00ff */
[----:B------:R-:W-:-:S05]  /*0ae0*/  IMAD.MOV.U32 R31, RZ, RZ, 0x3ed0ee25 ;  /* 0x3ed0ee25ff1f7424 */ /* 0x000fca00078e00ff */
[----:B------:R-:W-:-:S08]  /*0af0*/  DMUL R46, R50, R48 ;  /* 0x00000030322e7228 */ /* 0x000fd00000000000 */
[----:B------:R-:W-:-:S08]  /*0b00*/  DFMA R46, R50, R48, R46 ;  /* 0x00000030322e722b */ /* 0x000fd0000000002e */
[----:B------:R-:W-:Y:S02]  /*0b10*/  DMUL R38, R46, R46 ;  /* 0x0000002e2e267228 */ /* 0x000fe40000000000 */
[----:B------:R-:W-:-:S06]  /*0b20*/  DADD R34, R50, -R46 ;  /* 0x0000000032227229 */ /* 0x000fcc000000082e */
[----:B------:R-:W-:Y:S01]  /*0b30*/  DFMA R30, R38, UR10, R30 ;  /* 0x0000000a261e7c2b */ /* 0x000fe2000800001e */
[----:B------:R-:W-:Y:S01]  /*0b40*/  UMOV UR10, 0x9f02676f ;  /* 0x9f02676f000a7882 */ /* 0x000fe20000000000 */
[----:B------:R-:W-:Y:S01]  /*0b50*/  UMOV UR11, 0x3ef3b266 ;  /* 0x3ef3b266000b7882 */ /* 0x000fe20000000000 */
[----:B------:R-:W-:-:S05]  /*0b60*/  DADD R34, R34, R34 ;  /* 0x0000000022227229 */ /* 0x000fca0000000022 */
[----:B------:R-:W-:Y:S01]  /*0b70*/  DFMA R36, R38, R30, UR10 ;  /* 0x0000000a26247e2b */ /* 0x000fe2000800001e */
[----:B------:R-:W-:Y:S01]  /*0b80*/  UMOV UR10, 0xa9ab0956 ;  /* 0xa9ab0956000a7882 */ /* 0x000fe20000000000 */
[----:B------:R-:W-:Y:S01]  /*0b90*/  UMOV UR11, 0x3f1745cb ;  /* 0x3f1745cb000b7882 */ /* 0x000fe20000000000 */
[----:B------:R-:W-:Y:S01]  /*0ba0*/  LOP3.LUT R30, R0, 0x80000000, RZ, 0x3c, !PT ;  /* 0x80000000001e7812 */ /* 0x000fe200078e3cff */
[----:B------:R-:W-:Y:S01]  /*0bb0*/  IMAD.MOV.U32 R31, RZ, RZ, 0x43300000 ;  /* 0x43300000ff1f7424 */ /* 0x000fe200078e00ff */
[----:B------:R-:W-:-:S03]  /*0bc0*/  DFMA R50, R50, -R46, R34 ;  /* 0x8000002e3232722b */ /* 0x000fc60000000022 */
[----:B------:R-:W-:Y:S01]  /*0bd0*/  DFMA R36, R38, R36, UR10 ;  /* 0x0000000a26247e2b */ /* 0x000fe20008000024 */
[----:B------:R-:W-:Y:S01]  /*0be0*/  UMOV UR10, 0x2d1b5154 ;  /* 0x2d1b5154000a7882 */ /* 0x000fe20000000000 */
[----:B------:R-:W-:Y:S01]  /*0bf0*/  UMOV UR11, 0x3f3c71c7 ;  /* 0x3f3c71c7000b7882 */ /* 0x000fe20000000000 */
[----:B------:R-:W-:Y:S01]  /*0c00*/  DADD R30, R30, -UR12 ;  /* 0x8000000c1e1e7e29 */ /* 0x000fe20008000000 */
[----:B------:R-:W-:Y:S01]  /*0c10*/  UMOV UR12, 0xfefa39ef ;  /* 0xfefa39ef000c7882 */ /* 0x000fe20000000000 */
[----:B------:R-:W-:Y:S01]  /*0c20*/  UMOV UR13, 0x3fe62e42 ;  /* 0x3fe62e42000d7882 */ /* 0x000fe20000000000 */
[----:B------:R-:W-:Y:S02]  /*0c30*/  DMUL R50, R48, R50 ;  /* 0x0000003230327228 */ /* 0x000fe40000000000 */
[----:B------:R-:W-:Y:S01]  /*0c40*/  DFMA R36, R38, R36, UR10 ;  /* 0x0000000a26247e2b */ /* 0x000fe20008000024 */
[----:B------:R-:W-:Y:S01]  /*0c50*/  UMOV UR10, 0x923be72d ;  /* 0x923be72d000a7882 */ /* 0x000fe20000000000 */
[----:B------:R-:W-:Y:S01]  /*0c60*/  UMOV UR11, 0x3f624924 ;  /* 0x3f624924000b7882 */ /* 0x000fe20000000000 */
[----:B------:R-:W-:-:S05]  /*0c70*/  DFMA R34, R30, UR12, R46 ;  /* 0x0000000c1e227c2b */ /* 0x000fca000800002e */
[----:B------:R-:W-:Y:S01]  /*0c80*/  DFMA R36, R38, R36, UR10 ;  /* 0x0000000a26247e2b */ /* 0x000fe20008000024 */
[----:B------:R-:W-:Y:S01]  /*0c90*/  UMOV UR10, 0x9999a3c4 ;  /* 0x9999a3c4000a7882 */ /* 0x000fe20000000000 */
[----:B------:R-:W-:-:S06]  /*0ca0*/  UMOV UR11, 0x3f899999 ;  /* 0x3f899999000b7882 */ /* 0x000fcc0000000000 */
[----:B------:R-:W-:Y:S01]  /*0cb0*/  DFMA R36, R38, R36, UR10 ;  /* 0x0000000a26247e2b */ /* 0x000fe20008000024 */
[----:B------:R-:W-:Y:S01]  /*0cc0*/  UMOV UR10, 0x55555554 ;  /* 0x55555554000a7882 */ /* 0x000fe20000000000 */
[----:B------:R-:W-:-:S06]  /*0cd0*/  UMOV UR11, 0x3fb55555 ;  /* 0x3fb55555000b7882 */ /* 0x000fcc0000000000 */
[----:B------:R-:W-:Y:S01]  /*0ce0*/  DFMA R36, R38, R36, UR10 ;  /* 0x0000000a26247e2b */ /* 0x000fe20008000024 */
[----:B------:R-:W-:Y:S01]  /*0cf0*/  UMOV UR10, 0xfefa39ef ;  /* 0xfefa39ef000a7882 */ /* 0x000fe20000000000 */
[----:B------:R-:W-:Y:S02]  /*0d00*/  UMOV UR11, 0x3fe62e42 ;  /* 0x3fe62e42000b7882 */ /* 0x000fe40000000000 */
[----:B------:R-:W-:Y:S01]  /*0d10*/  DFMA R48, R30, -UR10, R34 ;  /* 0x8000000a1e307c2b */ /* 0x000fe20008000022 */
[----:B------:R-:W-:Y:S01]  /*0d20*/  UMOV UR10, 0x3b39803f ;  /* 0x3b39803f000a7882 */ /* 0x000fe20000000000 */
[----:B------:R-:W-:Y:S02]  /*0d30*/  UMOV UR11, 0x3c7abc9e ;  /* 0x3c7abc9e000b7882 */ /* 0x000fe40000000000 */
[----:B------:R-:W-:-:S04]  /*0d40*/  DMUL R36, R38, R36 ;  /* 0x0000002426247228 */ /* 0x000fc80000000000 */
[----:B------:R-:W-:-:S04]  /*0d50*/  DADD R48, -R46, R48 ;  /* 0x000000002e307229 */ /* 0x000fc80000000130 */
[----:B------:R-:W-:-:S08]  /*0d60*/  DFMA R36, R46, R36, R50 ;  /* 0x000000242e24722b */ /* 0x000fd00000000032 */
[----:B------:R-:W-:-:S08]  /*0d70*/  DADD R36, R36, -R48 ;  /* 0x0000000024247229 */ /* 0x000fd00000000830 */
[----:B------:R-:W-:-:S08]  /*0d80*/  DFMA R30, R30, UR10, R36 ;  /* 0x0000000a1e1e7c2b */ /* 0x000fd00008000024 */
[----:B------:R-:W-:Y:S01]  /*0d90*/  DADD R30, R34, R30 ;  /* 0x00000000221e7229 */ /* 0x000fe2000000001e */
[----:B------:R-:W-:Y:S10]  /*0da0*/  BRA `(.L_x_10) ;  /* 0x0000000000187947 */ /* 0x000ff40003800000 */
.L_x_9:
[----:B------:R-:W-:Y:S01]  /*0db0*/  IMAD.MOV.U32 R30, RZ, RZ, 0x0 ;  /* 0x00000000ff1e7424 */ /* 0x000fe200078e00ff */
[----:B------:R-:W-:Y:S02]  /*0dc0*/  MOV R31, 0x7ff00000 ;  /* 0x7ff00000001f7802 */ /* 0x000fe40000000f00 */
[----:B------:R-:W-:-:S04]  /*0dd0*/  LOP3.LUT P0, RZ, R35, 0x7fffffff, RZ, 0xc0, !PT ;  /* 0x7fffffff23ff7812 */ /* 0x000fc8000780c0ff */
[----:B------:R-:W-:-:S10]  /*0de0*/  DFMA R30, R34, R30, +INF ;  /* 0x7ff00000221e742b */ /* 0x000fd4000000001e */
[----:B------:R-:W-:Y:S02]  /*0df0*/  FSEL R30, R30, RZ, P0 ;  /* 0x000000ff1e1e7208 */ /* 0x000fe40000000000 */
[----:B------:R-:W-:-:S07]  /*0e00*/  FSEL R31, R31, -QNAN , P0 ;  /* 0xfff000001f1f7808 */ /* 0x000fce0000000000 */
.L_x_10:
[----:B------:R-:W-:Y:S05]  /*0e10*/  BSYNC.RECONVERGENT B3 ;  /* 0x0000000000037941 */ /* 0x000fea0003800200 */
.L_x_8:
[----:B------:R-:W-:Y:S01]  /*0e20*/  DMUL R34, RZ, R32 ;  /* 0x00000020ff227228 */ /* 0x000fe20000000000 */
[----:B------:R-:W-:Y:S01]  /*0e30*/  IMAD.SHL.U32 R0, R33, 0x2, RZ ;  /* 0x0000000221007824 */ /* 0x000fe200078e00ff */
[----:B------:R-:W-:Y:S01]  /*0e40*/  UMOV UR10, 0x33145c07 ;  /* 0x33145c07000a7882 */ /* 0x000fe20000000000 */
[----:B------:R-:W-:Y:S01]  /*0e50*/  UMOV UR11, 0x3ca1a626 ;  /* 0x3ca1a626000b7882 */ /* 0x000fe20000000000 */
[----:B------:R-:W-:Y:S01]  /*0e60*/  MOV R38, 0xc1ef8528 ;  /* 0xc1ef852800267802 */ /* 0x000fe20000000f00 */
[----:B------:R-:W-:Y:S01]  /*0e70*/  IMAD.MOV.U32 R39, RZ, RZ, 0x3e21eea7 ;  /* 0x3e21eea7ff277424 */ /* 0x000fe200078e00ff */
[----:B------:R-:W-:Y:S01]  /*0e80*/  ISETP.GT.U32.AND P0, PT, R0, -0x79800000, PT ;  /* 0x868000000000780c */ /* 0x000fe20003f04070 */
[----:B------:R-:W-:Y:S01]  /*0e90*/  DMUL R30, R30, -2 ;  /* 0xc00000001e1e7828 */ /* 0x000fe20000000000 */
[----:B------:R-:W-:Y:S01]  /*0ea0*/  UMOV UR12, 0x11110818 ;  /* 0x11110818000c7882 */ /* 0x000fe20000000000 */
[----:B------:R-:W-:Y:S01]  /*0eb0*/  UMOV UR13, 0x3f811111 ;  /* 0x3f811111000d7882 */ /* 0x000fe20000000000 */
[----:B------:R-:W-:Y:S01]  /*0ec0*/  FSEL R35, R35, R33, P0 ;  /* 0x0000002123237208 */ /* 0x000fe20000000000 */
[----:B------:R-:W-:Y:S01]  /*0ed0*/  BSSY.RECONVERGENT B3, `(.L_x_11) ;  /* 0x0000050000037945 */ /* 0x000fe20003800200 */
[----:B------:R-:W-:Y:S01]  /*0ee0*/  FSEL R32, R34, R32, P0 ;  /* 0x0000002022207208 */ /* 0x000fe20000000000 */
[----:B------:R-:W0:Y:S02]  /*0ef0*/  MUFU.RSQ64H R51, R31 ;  /* 0x0000001f00337308 */ /* 0x000e240000001c00 */
[----:B------:R-:W-:Y:S01]  /*0f00*/  VIADD R33, R35, 0x100000 ;  /* 0x0010000023217836 */ /* 0x000fe20000000000 */
[----:B------:R-:W-:Y:S01]  /*0f10*/  MOV R34, R32 ;  /* 0x0000002000227202 */ /* 0x000fe20000000f00 */
[----:B------:R-:W-:-:S04]  /*0f20*/  VIADD R50, R31, 0xfcb00000 ;  /* 0xfcb000001f327836 */ /* 0x000fc80000000000 */
[----:B------:R-:W1:Y:S08]  /*0f30*/  FRND.F64 R36, R32 ;  /* 0x0000002000247313 */ /* 0x000e700000301800 */
[----:B------:R-:W2:Y:S01]  /*0f40*/  F2I.S64.F64 R32, R32 ;  /* 0x0000002000207311 */ /* 0x000ea20000301900 */
[----:B0-----:R-:W-:Y:S02]  /*0f50*/  DMUL R56, R50, R50 ;  /* 0x0000003232387228 */ /* 0x001fe40000000000 */
[----:B-1----:R-:W-:-:S06]  /*0f60*/  DFMA R36, R36, -0.5, R34 ;  /* 0xbfe000002424782b */ /* 0x002fcc0000000022 */
[----:B------:R-:W-:Y:S02]  /*0f70*/  DFMA R56, R30, -R56, 1 ;  /* 0x3ff000001e38742b */ /* 0x000fe40000000838 */
[C---:B------:R-:W-:Y:S01]  /*0f80*/  DMUL R48, R36.reuse, UR10 ;  /* 0x0000000a24307c28 */ /* 0x040fe20008000000 */
[----:B------:R-:W-:Y:S01]  /*0f90*/  UMOV UR10, 0x54442d18 ;  /* 0x54442d18000a7882 */ /* 0x000fe20000000000 */
[----:B------:R-:W-:Y:S01]  /*0fa0*/  UMOV UR11, 0x400921fb ;  /* 0x400921fb000b7882 */ /* 0x000fe20000000000 */
[C---:B--2---:R-:W-:Y:S02]  /*0fb0*/  LOP3.LUT R0, R32.reuse, 0x1, RZ, 0xc0, !PT ;  /* 0x0000000120007812 */ /* 0x044fe400078ec0ff */
[----:B------:R-:W-:Y:S02]  /*0fc0*/  LOP3.LUT P2, RZ, R32, 0x2, RZ, 0xc0, !PT ;  /* 0x0000000220ff7812 */ /* 0x000fe4000784c0ff */
[----:B------:R-:W-:Y:S01]  /*0fd0*/  ISETP.NE.U32.AND P0, PT, R0, 0x1, PT ;  /* 0x000000010000780c */ /* 0x000fe20003f05070 */
[----:B------:R-:W-:Y:S01]  /*0fe0*/  DFMA R48, R36, UR10, R48 ;  /* 0x0000000a24307c2b */ /* 0x000fe20008000030 */
[----:B------:R-:W-:Y:S01]  /*0ff0*/  UMOV UR10, 0xf9785eba ;  /* 0xf9785eba000a7882 */ /* 0x000fe20000000000 */
[----:B------:R-:W-:Y:S01]  /*1000*/  IMAD.MOV.U32 R36, RZ, RZ, 0x2cb0d246 ;  /* 0x2cb0d246ff247424 */ /* 0x000fe200078e00ff */
[----:B------:R-:W-:Y:S01]  /*1010*/  UMOV UR11, 0x3de5db65 ;  /* 0x3de5db65000b7882 */ /* 0x000fe20000000000 */
[----:B------:R-:W-:Y:S01]  /*1020*/  IMAD.MOV.U32 R37, RZ, RZ, 0x3e5ae5f1 ;  /* 0x3e5ae5f1ff257424 */ /* 0x000fe200078e00ff */
[----:B------:R-:W-:-:S03]  /*1030*/  ISETP.NE.U32.AND.EX P0, PT, RZ, RZ, PT, P0 ;  /* 0x000000ffff00720c */ /* 0x000fc60003f05100 */
[----:B------:R-:W-:-:S08]  /*1040*/  DMUL R46, R48, R48 ;  /* 0x00000030302e7228 */ /* 0x000fd00000000000 */
[----:B------:R-:W-:Y:S01]  /*1050*/  DFMA R36, R46, UR10, -R36 ;  /* 0x0000000a2e247c2b */ /* 0x000fe20008000824 */
[----:B------:R-:W-:Y:S01]  /*1060*/  UMOV UR10, 0x69ace392 ;  /* 0x69ace392000a7882 */ /* 0x000fe20000000000 */
[----:B------:R-:W-:-:S06]  /*1070*/  UMOV UR11, 0x3ec71de3 ;  /* 0x3ec71de3000b7882 */ /* 0x000fcc0000000000 */
[----:B------:R-:W-:Y:S01]  /*1080*/  DFMA R36, R46, R36, UR10 ;  /* 0x0000000a2e247e2b */ /* 0x000fe20008000024 */
[----:B------:R-:W-:Y:S01]  /*1090*/  UMOV UR10, 0x19db62a1 ;  /* 0x19db62a1000a7882 */ /* 0x000fe20000000000 */
[----:B------:R-:W-:-:S06]  /*10a0*/  UMOV UR11, 0x3f2a01a0 ;  /* 0x3f2a01a0000b7882 */ /* 0x000fcc0000000000 */
[C---:B------:R-:W-:Y:S01]  /*10b0*/  DFMA R36, R46.reuse, R36, -UR10 ;  /* 0x8000000a2e247e2b */ /* 0x040fe20008000024 */
[----:B------:R-:W-:Y:S01]  /*10c0*/  UMOV UR10, 0x20fd8164 ;  /* 0x20fd8164000a7882 */ /* 0x000fe20000000000 */
[----:B------:R-:W-:Y:S02]  /*10d0*/  UMOV UR11, 0x3da8ff83 ;  /* 0x3da8ff83000b7882 */ /* 0x000fe40000000000 */
[C---:B------:R-:W-:Y:S01]  /*10e0*/  DFMA R38, R46.reuse, -UR10, R38 ;  /* 0x8000000a2e267c2b */ /* 0x040fe20008000026 */
[----:B------:R-:W-:Y:S01]  /*10f0*/  UMOV UR10, 0x8e06e6d9 ;  /* 0x8e06e6d9000a7882 */ /* 0x000fe20000000000 */
[----:B------:R-:W-:Y:S02]  /*1100*/  UMOV UR11, 0x3e927e4f ;  /* 0x3e927e4f000b7882 */ /* 0x000fe40000000000 */
[----:B------:R-:W-:Y:S01]  /*1110*/  DFMA R36, R46, R36, UR12 ;  /* 0x0000000c2e247e2b */ /* 0x000fe20008000024 */
[----:B------:R-:W-:Y:S01]  /*1120*/  UMOV UR12, 0x55555554 ;  /* 0x55555554000c7882 */ /* 0x000fe20000000000 */
[----:B------:R-:W-:-:S02]  /*1130*/  UMOV UR13, 0x3fc55555 ;  /* 0x3fc55555000d7882 */ /* 0x000fc40000000000 */
[C---:B------:R-:W-:Y:S01]  /*1140*/  DFMA R38, R46.reuse, R38, -UR10 ;  /* 0x8000000a2e267e2b */ /* 0x040fe20008000026 */
[----:B------:R-:W-:Y:S01]  /*1150*/  UMOV UR10, 0x19ddbce9 ;  /* 0x19ddbce9000a7882 */ /* 0x000fe20000000000 */
[----:B------:R-:W-:Y:S02]  /*1160*/  UMOV UR11, 0x3efa01a0 ;  /* 0x3efa01a0000b7882 */ /* 0x000fe40000000000 */
[----:B------:R-:W-:-:S04]  /*1170*/  DFMA R36, R46, R36, -UR12 ;  /* 0x8000000c2e247e2b */ /* 0x000fc80008000024 */
[C---:B------:R-:W-:Y:S01]  /*1180*/  DFMA R38, R46.reuse, R38, UR10 ;  /* 0x0000000a2e267e2b */ /* 0x040fe20008000026 */
[----:B------:R-:W-:Y:S01]  /*1190*/  UMOV UR10, 0x16c15d47 ;  /* 0x16c15d47000a7882 */ /* 0x000fe20000000000 */
[----:B------:R-:W-:Y:S02]  /*11a0*/  UMOV UR11, 0x3f56c16c ;  /* 0x3f56c16c000b7882 */ /* 0x000fe40000000000 */
[----:B------:R-:W-:-:S04]  /*11b0*/  DFMA R36, R46, R36, RZ ;  /* 0x000000242e24722b */ /* 0x000fc800000000ff */
[----:B------:R-:W-:Y:S01]  /*11c0*/  DFMA R38, R46, R38, -UR10 ;  /* 0x8000000a2e267e2b */ /* 0x000fe20008000026 */
[----:B------:R-:W-:Y:S01]  /*11d0*/  UMOV UR10, 0x55555551 ;  /* 0x55555551000a7882 */ /* 0x000fe20000000000 */
[----:B------:R-:W-:Y:S02]  /*11e0*/  UMOV UR11, 0x3fa55555 ;  /* 0x3fa55555000b7882 */ /* 0x000fe40000000000 */
[----:B------:R-:W-:Y:S01]  /*11f0*/  DFMA R36, R48, R36, R48 ;  /* 0x000000243024722b */ /* 0x000fe20000000030 */
[----:B------:R-:W-:Y:S01]  /*1200*/  MOV R48, 0x0 ;  /* 0x0000000000307802 */ /* 0x000fe20000000f00 */
[----:B------:R-:W-:Y:S02]  /*1210*/  IMAD.MOV.U32 R49, RZ, RZ, 0x3fd80000 ;  /* 0x3fd80000ff317424 */ /* 0x000fe400078e00ff */
[----:B------:R-:W-:-:S04]  /*1220*/  DFMA R38, R46, R38, UR10 ;  /* 0x0000000a2e267e2b */ /* 0x000fc80008000026 */
[----:B------:R-:W-:Y:S02]  /*1230*/  DFMA R48, R56, R48, 0.5 ;  /* 0x3fe000003830742b */ /* 0x000fe40000000030 */
[----:B------:R-:W-:Y:S01]  /*1240*/  LOP3.LUT R55, R37, 0x80000000, RZ, 0x3c, !PT ;  /* 0x8000000025377812 */ /* 0x000fe200078e3cff */
[----:B------:R-:W-:Y:S02]  /*1250*/  DMUL R56, R50, R56 ;  /* 0x0000003832387228 */ /* 0x000fe40000000000 */
[----:B------:R-:W-:-:S06]  /*1260*/  DFMA R38, R46, R38, -0.5 ;  /* 0xbfe000002e26742b */ /* 0x000fcc0000000026 */
[----:B------:R-:W-:Y:S02]  /*1270*/  DFMA R56, R48, R56, R50 ;  /* 0x000000383038722b */ /* 0x000fe40000000032 */
[----:B------:R-:W-:-:S06]  /*1280*/  DFMA R46, R46, R38, 1 ;  /* 0x3ff000002e2e742b */ /* 0x000fcc0000000026 */
[----:B------:R-:W-:-:S04]  /*1290*/  DMUL R48, R30, R56 ;  /* 0x000000381e307228 */ /* 0x000fc80000000000 */
[----:B------:R-:W-:Y:S02]  /*12a0*/  FSEL R38, R46, R36, !P0 ;  /* 0x000000242e267208 */ /* 0x000fe40004000000 */
[----:B------:R-:W-:Y:S02]  /*12b0*/  FSEL R39, R47, R37, !P0 ;  /* 0x000000252f277208 */ /* 0x000fe40004000000 */
[----:B------:R-:W-:Y:S01]  /*12c0*/  FSEL R36, R36, R46, !P0 ;  /* 0x0000002e24247208 */ /* 0x000fe20004000000 */
[----:B------:R-:W-:Y:S01]  /*12d0*/  DFMA R32, R48, -R48, R30 ;  /* 0x800000303020722b */ /* 0x000fe2000000001e */
[----:B------:R-:W-:Y:S01]  /*12e0*/  FSEL R37, R55, R47, !P0 ;  /* 0x0000002f37257208 */ /* 0x000fe20004000000 */
[----:B------:R-:W-:Y:S01]  /*12f0*/  VIADD R47, R57, 0xfff00000 ;  /* 0xfff00000392f7836 */ /* 0x000fe20000000000 */
[----:B------:R-:W-:Y:S02]  /*1300*/  ISETP.GE.U32.AND P0, PT, R50, 0x7ca00000, PT ;  /* 0x7ca000003200780c */ /* 0x000fe40003f06070 */
[----:B------:R-:W-:-:S02]  /*1310*/  MOV R46, R56 ;  /* 0x00000038002e7202 */ /* 0x000fc40000000f00 */
[----:B------:R-:W-:Y:S02]  /*1320*/  @P2 LOP3.LUT R59, R39, 0x80000000, RZ, 0x3c, !PT ;  /* 0x80000000273b2812 */ /* 0x000fe400078e3cff */
[----:B------:R-:W-:Y:S02]  /*1330*/  @P2 LOP3.LUT R61, R37, 0x80000000, RZ, 0x3c, !PT ;  /* 0x80000000253d2812 */ /* 0x000fe400078e3cff */
[----:B------:R-:W-:Y:S01]  /*1340*/  DFMA R54, R32, R46, R48 ;  /* 0x0000002e2036722b */ /* 0x000fe20000000030 */
[----:B------:R-:W-:Y:S02]  /*1350*/  @P2 IMAD.MOV.U32 R39, RZ, RZ, R59 ;  /* 0x000000ffff272224 */ /* 0x000fe400078e003b */
[----:B------:R-:W-:Y:S02]  /*1360*/  @P2 IMAD.MOV.U32 R37, RZ, RZ, R61 ;  /* 0x000000ffff252224 */ /* 0x000fe400078e003d */
[----:B------:R-:W-:Y:S06]  /*1370*/  @!P0 BRA `(.L_x_12) ;  /* 0x0000000000148947 */ /* 0x000fec0003800000 */
[----:B------:R-:W-:Y:S02]  /*1380*/  MOV R0, R56 ;  /* 0x0000003800007202 */ /* 0x000fe40000000f00 */
[----:B------:R-:W-:-:S07]  /*1390*/  MOV R46, 0x13b0 ;  /* 0x000013b0002e7802 */ /* 0x000fce0000000f00 */
[----:B------:R-:W-:Y:S05]  /*13a0*/  CALL.REL.NOINC `($__internal_0_$__cuda_sm20_dsqrt_rn_f64_mediumpath_v1) ;  /* 0x0000004c00b07944 */ /* 0x000fea0003c00000 */
[----:B------:R-:W-:Y:S02]  /*13b0*/  IMAD.MOV.U32 R54, RZ, RZ, R30 ;  /* 0x000000ffff367224 */ /* 0x000fe400078e001e */
[----:B------:R-:W-:-:S07]  /*13c0*/  IMAD.MOV.U32 R55, RZ, RZ, R31 ;  /* 0x000000ffff377224 */ /* 0x000fce00078e001f */
.L_x_12:
[----:B------:R-:W-:Y:S05]  /*13d0*/  BSYNC.RECONVERGENT B3 ;  /* 0x0000000000037941 */ /* 0x000fea0003800200 */
.L_x_11:
[----:B------:R-:W-:-:S04]  /*13e0*/  IMAD.HI.U32 R0, R43, -0x326172a9, RZ ;  /* 0xcd9e8d572b007827 */ /* 0x000fc800078e00ff */
[----:B------:R-:W-:Y:S01]  /*13f0*/  IMAD.HI.U32 R31, R4, -0x2daee0ad, RZ ;  /* 0xd2511f53041f7827 */ /* 0x000fe200078e00ff */
[----:B------:R-:W-:-:S03]  /*1400*/  LOP3.LUT R0, R3, UR8, R0, 0x96, !PT ;  /* 0x0000000803007c12 */ /* 0x000fc6000f8e9600 */
[----:B------:R-:W-:Y:S01]  /*1410*/  IMAD R32, R4, -0x2daee0ad, RZ ;  /* 0xd2511f5304207824 */ /* 0x000fe200078e02ff */
[----:B------:R-:W-:Y:S01]  /*1420*/  LOP3.LUT R31, R44, UR9, R31, 0x96, !PT ;  /* 0x000000092c1f7c12 */ /* 0x000fe2000f8e961f */
[----:B------:R-:W-:-:S04]  /*1430*/  IMAD.HI.U32 R30, R0, -0x2daee0ad, RZ ;  /* 0xd2511f53001e7827 */ /* 0x000fc800078e00ff */
[----:B------:R-:W-:Y:S01]  /*1440*/  IMAD R46, R43, -0x326172a9, RZ ;  /* 0xcd9e8d572b2e7824 */ /* 0x000fe200078e02ff */
[----:B------:R-:W-:Y:S01]  /*1450*/  LOP3.LUT R30, R41, R32, R30, 0x96, !PT ;  /* 0x00000020291e7212 */ /* 0x000fe200078e961e */
        /* <DEDUP_REMOVED lines=17> */
[----:B------:R-:W-:Y:S01]  /*1570*/  IMAD.HI.U32 R31, R30, -0x2daee0ad, RZ ;  /* 0xd2511f531e1f7827 */ /* 0x000fe200078e00ff */
[----:B------:R-:W-:-:S03]  /*1580*/  LOP3.LUT R0, R17, R33, R0, 0x96, !PT ;  /* 0x0000002111007212 */ /* 0x000fc600078e9600 */
        /* <DEDUP_REMOVED lines=8> */
[----:B------:R-:W-:Y:S01]  /*1610*/  IMAD.HI.U32 R46, R33, -0x326172a9, RZ ;  /* 0xcd9e8d57212e7827 */ /* 0x000fe200078e00ff */
[----:B------:R-:W0:Y:S03]  /*1620*/  FRND.F64.TRUNC R30, R34 ;  /* 0x00000022001e7313 */ /* 0x000e26000030d800 */
[----:B------:R-:W-:Y:S01]  /*1630*/  IMAD R48, R0, -0x2daee0ad, RZ ;  /* 0xd2511f5300307824 */ /* 0x000fe200078e02ff */
[----:B------:R-:W-:Y:S01]  /*1640*/  LOP3.LUT R0, R13, R47, R46, 0x96, !PT ;  /* 0x0000002f0d007212 */ /* 0x000fe200078e962e */
[----:B------:R-:W-:-:S04]  /*1650*/  IMAD.HI.U32 R49, R32, -0x2daee0ad, RZ ;  /* 0xd2511f5320317827 */ /* 0x000fc800078e00ff */
[----:B------:R-:W-:Y:S01]  /*1660*/  IMAD R47, R32, -0x2daee0ad, RZ ;  /* 0xd2511f53202f7824 */ /* 0x000fe200078e02ff */
[----:B------:R-:W-:Y:S01]  /*1670*/  LOP3.LUT R48, R14, R48, R49, 0x96, !PT ;  /* 0x000000300e307212 */ /* 0x000fe200078e9631 */
[----:B------:R-:W-:Y:S02]  /*1680*/  IMAD R46, R33, -0x326172a9, RZ ;  /* 0xcd9e8d57212e7824 */ /* 0x000fe400078e02ff */
[----:B------:R-:W-:Y:S01]  /*1690*/  IMAD.HI.U32 R32, R0, -0x2daee0ad, RZ ;  /* 0xd2511f5300207827 */ /* 0x000fe200078e00ff */
[----:B0-----:R-:W-:-:S03]  /*16a0*/  DSETP.NEU.AND P0, PT, R34, R30, PT ;  /* 0x0000001e2200722a */ /* 0x001fc60003f0d000 */
[C---:B------:R-:W-:Y:S01]  /*16b0*/  IMAD.HI.U32 R33, R48.reuse, -0x326172a9, RZ ;  /* 0xcd9e8d5730217827 */ /* 0x040fe200078e00ff */
[----:B------:R-:W-:Y:S01]  /*16c0*/  LOP3.LUT R32, R11, R47, R32, 0x96, !PT ;  /* 0x0000002f0b207212 */ /* 0x000fe200078e9620 */
[----:B------:R-:W-:Y:S02]  /*16d0*/  DMUL R34, RZ, R34 ;  /* 0x00000022ff227228 */ /* 0x000fe40000000000 */
[----:B------:R-:W-:Y:S01]  /*16e0*/  IMAD R48, R48, -0x326172a9, RZ ;  /* 0xcd9e8d5730307824 */ /* 0x000fe200078e02ff */
[----:B------:R-:W-:Y:S01]  /*16f0*/  LOP3.LUT R33, R12, R46, R33, 0x96, !PT ;  /* 0x0000002e0c217212 */ /* 0x000fe200078e9621 */
[----:B------:R-:W-:Y:S01]  /*1700*/  IMAD.HI.U32 R56, R32, -0x326172a9, RZ ;  /* 0xcd9e8d5720387827 */ /* 0x000fe200078e00ff */
[----:B------:R-:W-:-:S03]  /*1710*/  DADD R30, RZ, R36 ;  /* 0x00000000ff1e7229 */ /* 0x000fc60000000024 */
[----:B------:R-:W-:Y:S01]  /*1720*/  IMAD R0, R0, -0x2daee0ad, RZ ;  /* 0xd2511f5300007824 */ /* 0x000fe200078e02ff */
[----:B------:R-:W-:Y:S01]  /*1730*/  LOP3.LUT R56, R9, R48, R56, 0x96, !PT ;  /* 0x0000003009387212 */ /* 0x000fe200078e9638 */
[----:B------:R-:W-:Y:S01]  /*1740*/  IMAD.HI.U32 R47, R33, -0x2daee0ad, RZ ;  /* 0xd2511f53212f7827 */ /* 0x000fe200078e00ff */
[----:B------:R-:W-:Y:S02]  /*1750*/  FSEL R34, R34, R38, !P0 ;  /* 0x0000002622227208 */ /* 0x000fe40004000000 */
[----:B------:R-:W-:Y:S01]  /*1760*/  FSEL R35, R35, R39, !P0 ;  /* 0x0000002723237208 */ /* 0x000fe20004000000 */
[----:B------:R-:W-:Y:S01]  /*1770*/  IMAD R36, R32, -0x326172a9, RZ ;  /* 0xcd9e8d5720247824 */ /* 0x000fe200078e02ff */
[----:B------:R-:W-:Y:S01]  /*1780*/  LOP3.LUT R0, R10, R0, R47, 0x96, !PT ;  /* 0x000000000a007212 */ /* 0x000fe200078e962f */
[----:B------:R-:W-:Y:S01]  /*1790*/  IMAD R33, R33, -0x2daee0ad, RZ ;  /* 0xd2511f5321217824 */ /* 0x000fe200078e02ff */
[----:B------:R-:W-:Y:S01]  /*17a0*/  DMUL R30, R30, R54 ;  /* 0x000000361e1e7228 */ /* 0x000fe20000000000 */
[----:B------:R-:W-:Y:S01]  /*17b0*/  IMAD.HI.U32 R32, R56, -0x2daee0ad, RZ ;  /* 0xd2511f5338207827 */ /* 0x000fe200078e00ff */
[----:B------:R-:W-:Y:S01]  /*17c0*/  DMUL R34, R54, R34 ;  /* 0x0000002236227228 */ /* 0x000fe20000000000 */
[----:B------:R-:W-:-:S02]  /*17d0*/  MOV R54, 0x1 ;  /* 0x0000000100367802 */ /* 0x000fc40000000f00 */
[----:B------:R-:W-:Y:S01]  /*17e0*/  IMAD.HI.U32 R57, R0, -0x326172a9, RZ ;  /* 0xcd9e8d5700397827 */ /* 0x000fe200078e00ff */
[----:B------:R-:W-:-:S03]  /*17f0*/  LOP3.LUT R55, R7, R33, R32, 0x96, !PT ;  /* 0x0000002107377212 */ /* 0x000fc600078e9620 */
[----:B------:R-:W-:Y:S01]  /*1800*/  IMAD R56, R56, -0x2daee0ad, RZ ;  /* 0xd2511f5338387824 */ /* 0x000fe200078e02ff */
[----:B------:R-:W-:Y:S01]  /*1810*/  LOP3.LUT R57, R8, R36, R57, 0x96, !PT ;  /* 0x0000002408397212 */ /* 0x000fe200078e9639 */
[----:B------:R-:W-:-:S07]  /*1820*/  IMAD R0, R0, -0x326172a9, RZ ;  /* 0xcd9e8d5700007824 */ /* 0x000fce00078e02ff */
.L_x_5:
[----:B------:R-:W-:Y:S05]  /*1830*/  BSYNC.RECONVERGENT B2 ;  /* 0x0000000000027941 */ /* 0x000fea0003800200 */
.L_x_4:
[----:B------:R-:W0:Y:S01]  /*1840*/  LDC.64 R38, c[0x0][0x3a0] ;  /* 0x0000e800ff267b82 */ /* 0x000e220000000a00 */
[----:B------:R-:W-:Y:S01]  /*1850*/  IMAD.MOV.U32 R36, RZ, RZ, 0x652b82fe ;  /* 0x652b82feff247424 */ /* 0x000fe200078e00ff */
[----:B------:R-:W-:Y:S01]  /*1860*/  UMOV UR10, 0x3b39803f ;  /* 0x3b39803f000a7882 */ /* 0x000fe20000000000 */
[----:B------:R-:W-:Y:S01]  /*1870*/  IMAD.MOV.U32 R37, RZ, RZ, 0x3ff71547 ;  /* 0x3ff71547ff257424 */ /* 0x000fe200078e00ff */
[----:B------:R-:W-:Y:S01]  /*1880*/  UMOV UR11, 0x3c7abc9e ;  /* 0x3c7abc9e000b7882 */ /* 0x000fe20000000000 */
[----:B------:R-:W-:Y:S03]  /*1890*/  BSSY.RECONVERGENT B2, `(.L_x_13) ;  /* 0x0000039000027945 */ /* 0x000fe60003800200 */
[----:B------:R-:W0:Y:S02]  /*18a0*/  LDC.64 R32, c[0x0][0x3a8] ;  /* 0x0000ea00ff207b82 */ /* 0x000e240000000a00 */
[----:B0-----:R-:W-:Y:S01]  /*18b0*/  DFMA R38, R34, R32, R38 ;  /* 0x000000202226722b */ /* 0x001fe20000000026 */
[----:B------:R-:W-:Y:S01]  /*18c0*/  MOV R32, 0xfefa39ef ;  /* 0xfefa39ef00207802 */ /* 0x000fe20000000f00 */
[----:B------:R-:W-:-:S06]  /*18d0*/  IMAD.MOV.U32 R33, RZ, RZ, 0x3fe62e42 ;  /* 0x3fe62e42ff217424 */ /* 0x000fcc00078e00ff */
[----:B------:R-:W-:Y:S02]  /*18e0*/  DFMA R36, R38, R36, 6.75539944105574400000e+15 ;  /* 0x433800002624742b */ /* 0x000fe40000000024 */
[----:B------:R-:W-:-:S06]  /*18f0*/  FSETP.GEU.AND P0, PT, |R39|, 4.1917929649353027344, PT ;  /* 0x4086232b2700780b */ /* 0x000fcc0003f0e200 */
[----:B------:R-:W-:-:S08]  /*1900*/  DADD R34, R36, -6.75539944105574400000e+15 ;  /* 0xc338000024227429 */ /* 0x000fd00000000000 */
[----:B------:R-:W-:-:S08]  /*1910*/  DFMA R46, R34, -R32, R38 ;  /* 0x80000020222e722b */ /* 0x000fd00000000026 */
[----:B------:R-:W-:Y:S01]  /*1920*/  DFMA R46, R34, -UR10, R46 ;  /* 0x8000000a222e7c2b */ /* 0x000fe2000800002e */
[----:B------:R-:W-:Y:S01]  /*1930*/  UMOV UR10, 0x69ce2bdf ;  /* 0x69ce2bdf000a7882 */ /* 0x000fe20000000000 */
[----:B------:R-:W-:Y:S01]  /*1940*/  IMAD.MOV.U32 R34, RZ, RZ, -0x35dec16 ;  /* 0xfca213eaff227424 */ /* 0x000fe200078e00ff */
[----:B------:R-:W-:Y:S01]  /*1950*/  MOV R35, 0x3e928af3 ;  /* 0x3e928af300237802 */ /* 0x000fe20000000f00 */
[----:B------:R-:W-:-:S05]  /*1960*/  UMOV UR11, 0x3e5ade15 ;  /* 0x3e5ade15000b7882 */ /* 0x000fca0000000000 */
[----:B------:R-:W-:Y:S01]  /*1970*/  DFMA R34, R46, UR10, R34 ;  /* 0x0000000a2e227c2b */ /* 0x000fe20008000022 */
[----:B------:R-:W-:Y:S01]  /*1980*/  UMOV UR10, 0x62401315 ;  /* 0x62401315000a7882 */ /* 0x000fe20000000000 */
[----:B------:R-:W-:-:S06]  /*1990*/  UMOV UR11, 0x3ec71dee ;  /* 0x3ec71dee000b7882 */ /* 0x000fcc0000000000 */
        /* <DEDUP_REMOVED lines=21> */
[----:B------:R-:W-:-:S08]  /*1af0*/  DFMA R34, R46, R34, UR10 ;  /* 0x0000000a2e227e2b */ /* 0x000fd00008000022 */
[----:B------:R-:W-:-:S08]  /*1b00*/  DFMA R34, R46, R34, 1 ;  /* 0x3ff000002e22742b */ /* 0x000fd00000000022 */
[----:B------:R-:W-:-:S10]  /*1b10*/  DFMA R34, R46, R34, 1 ;  /* 0x3ff000002e22742b */ /* 0x000fd40000000022 */
[----:B------:R-:W-:Y:S02]  /*1b20*/  IMAD R47, R36, 0x100000, R35 ;  /* 0x00100000242f7824 */ /* 0x000fe400078e0223 */
[----:B------:R-:W-:Y:S01]  /*1b30*/  IMAD.MOV.U32 R46, RZ, RZ, R34 ;  /* 0x000000ffff2e7224 */ /* 0x000fe200078e0022 */
[----:B------:R-:W-:Y:S06]  /*1b40*/  @!P0 BRA `(.L_x_14) ;  /* 0x0000000000348947 */ /* 0x000fec0003800000 */
[----:B------:R-:W-:Y:S01]  /*1b50*/  FSETP.GEU.AND P2, PT, |R39|, 4.2275390625, PT ;  /* 0x408748002700780b */ /* 0x000fe20003f4e200 */
[C---:B------:R-:W-:Y:S02]  /*1b60*/  DSETP.GEU.AND P0, PT, R38.reuse, RZ, PT ;  /* 0x000000ff2600722a */ /* 0x040fe40003f0e000 */
[----:B------:R-:W-:-:S10]  /*1b70*/  DADD R38, R38, +INF ;  /* 0x7ff0000026267429 */ /* 0x000fd40000000000 */
[----:B------:R-:W-:Y:S02]  /*1b80*/  @!P2 LEA.HI R37, R36, R36, RZ, 0x1 ;  /* 0x000000242425a211 */ /* 0x000fe400078f08ff */
[----:B------:R-:W-:Y:S02]  /*1b90*/  FSEL R46, R38, RZ, P0 ;  /* 0x000000ff262e7208 */ /* 0x000fe40000000000 */
[----:B------:R-:W-:Y:S02]  /*1ba0*/  @!P2 SHF.R.S32.HI R37, RZ, 0x1, R37 ;  /* 0x00000001ff25a819 */ /* 0x000fe40000011425 */
[----:B------:R-:W-:Y:S02]  /*1bb0*/  FSEL R47, R39, RZ, P0 ;  /* 0x000000ff272f7208 */ /* 0x000fe40000000000 */
[----:B------:R-:W-:Y:S01]  /*1bc0*/  @!P2 IADD3 R36, PT, PT, R36, -R37, RZ ;  /* 0x800000252424a210 */ /* 0x000fe20007ffe0ff */
[----:B------:R-:W-:-:S03]  /*1bd0*/  @!P2 IMAD R37, R37, 0x100000, R35 ;  /* 0x001000002525a824 */ /* 0x000fc600078e0223 */
[----:B------:R-:W-:Y:S01]  /*1be0*/  @!P2 LEA R35, R36, 0x3ff00000, 0x14 ;  /* 0x3ff000002423a811 */ /* 0x000fe200078ea0ff */
[----:B------:R-:W-:Y:S01]  /*1bf0*/  @!P2 IMAD.MOV.U32 R36, RZ, RZ, R34 ;  /* 0x000000ffff24a224 */ /* 0x000fe200078e0022 */
[----:B------:R-:W-:-:S06]  /*1c00*/  @!P2 MOV R34, RZ ;  /* 0x000000ff0022a202 */ /* 0x000fcc0000000f00 */
[----:B------:R-:W-:-:S11]  /*1c10*/  @!P2 DMUL R46, R36, R34 ;  /* 0x00000022242ea228 */ /* 0x000fd60000000000 */
.L_x_14:
[----:B------:R-:W-:Y:S05]  /*1c20*/  BSYNC.RECONVERGENT B2 ;  /* 0x0000000000027941 */ /* 0x000fea0003800200 */
.L_x_13:
[----:B------:R-:W0:Y:S01]  /*1c30*/  LDC.64 R36, c[0x0][0x390] ;  /* 0x0000e400ff247b82 */ /* 0x000e220000000a00 */
[----:B------:R-:W-:-:S07]  /*1c40*/  VIADD R53, R53, UR5 ;  /* 0x0000000535357c36 */ /* 0x000fce0008000000 */
[----:B------:R-:W0:Y:S02]  /*1c50*/  LDC.64 R34, c[0x0][0x398] ;  /* 0x0000e600ff227b82 */ /* 0x000e240000000a00 */
[----:B0-----:R-:W-:Y:S01]  /*1c60*/  DFMA R34, R46, R36, -R34 ;  /* 0x000000242e22722b */ /* 0x001fe20000000822 */
[----:B------:R-:W-:Y:S01]  /*1c70*/  IADD3 R37, P2, PT, R53, R5, RZ ;  /* 0x0000000535257210 */ /* 0x000fe20007f5e0ff */
[----:B------:R-:W-:-:S03]  /*1c80*/  IMAD.MOV.U32 R36, RZ, RZ, RZ ;  /* 0x000000ffff247224 */ /* 0x000fc600078e00ff */
[----:B------:R-:W-:-:S03]  /*1c90*/  ISETP.GE.U32.AND P0, PT, R37, UR6, PT ;  /* 0x0000000625007c0c */ /* 0x000fc6000bf06070 */
[----:B------:R-:W-:Y:S02]  /*1ca0*/  DSETP.MAX.AND P3, P4, RZ, R34, PT ;  /* 0x00000022ff00722a */ /* 0x000fe40003c6f000 */
[----:B------:R-:W-:Y:S01]  /*1cb0*/  MOV R39, R35 ;  /* 0x0000002300277202 */ /* 0x000fe20000000f00 */
[----:B------:R-:W-:Y:S01]  /*1cc0*/  IMAD.MOV.U32 R37, RZ, RZ, R34 ;  /* 0x000000ffff257224 */ /* 0x000fe200078e0022 */
[----:B------:R-:W-:Y:S01]  /*1cd0*/  LEA.HI.X.SX32 R35, R53, R6, 0x1, P2 ;  /* 0x0000000635237211 */ /* 0x000fe200010f0eff */
[----:B------:R-:W-:Y:S01]  /*1ce0*/  IMAD.MOV.U32 R34, RZ, RZ, RZ ;  /* 0x000000ffff227224 */ /* 0x000fe200078e00ff */
[----:B------:R-:W-:Y:S02]  /*1cf0*/  FSEL R47, R36, R39, P3 ;  /* 0x00000027242f7208 */ /* 0x000fe40001800000 */
[----:B------:R-:W-:Y:S02]  /*1d00*/  ISETP.GE.AND.EX P0, PT, R35, UR7, PT, P0 ;  /* 0x0000000723007c0c */ /* 0x000fe4000bf06300 */
[----:B------:R-:W-:-:S04]  /*1d10*/  SEL R34, R34, R37, P3 ;  /* 0x0000002522227207 */ /* 0x000fc80001800000 */
[----:B------:R-:W-:-:S04]  /*1d20*/  @P4 LOP3.LUT R47, R39, 0x80000, RZ, 0xfc, !PT ;  /* 0x00080000272f4812 */ /* 0x000fc800078efcff */
[----:B------:R-:W-:-:S06]  /*1d30*/  MOV R35, R47 ;  /* 0x0000002f00237202 */ /* 0x000fcc0000000f00 */
[----:B------:R-:W-:Y:S01]  /*1d40*/  DADD R28, R28, R34 ;  /* 0x000000001c1c7229 */ /* 0x000fe20000000022 */
[----:B------:R-:W-:Y:S10]  /*1d50*/  @P0 BRA `(.L_x_3) ;  /* 0x0000004000a40947 */ /* 0x000ff40003800000 */
[----:B------:R-:W-:Y:S01]  /*1d60*/  ISETP.NE.AND P2, PT, R52, 0x1, PT ;  /* 0x000000013400780c */ /* 0x000fe20003f45270 */
[----:B------:R-:W-:Y:S01]  /*1d70*/  BSSY.RECONVERGENT B2, `(.L_x_15) ;  /* 0x0000111000027945 */ /* 0x000fe20003800200 */
[----:B------:R-:W-:Y:S01]  /*1d80*/  IMAD.MOV.U32 R54, RZ, RZ, RZ ;  /* 0x000000ffff367224 */ /* 0x000fe200078e00ff */
[----:B------:R-:W-:Y:S01]  /*1d90*/  MOV R35, R31 ;  /* 0x0000001f00237202 */ /* 0x000fe20000000f00 */
[----:B------:R-:W-:-:S09]  /*1da0*/  IMAD.MOV.U32 R34, RZ, RZ, R30 ;  /* 0x000000ffff227224 */ /* 0x000fd200078e001e */
[----:B------:R-:W-:Y:S05]  /*1db0*/  @P2 BRA `(.L_x_16) ;  /* 0x0000001000302947 */ /* 0x000fea0003800000 */
[----:B------:R-:W-:Y:S01]  /*1dc0*/  IMAD.WIDE.U32 R26, R0, 0x200000, RZ ;  /* 0x00200000001a7825 */ /* 0x000fe200078e00ff */
[----:B------:R-:W-:Y:S01]  /*1dd0*/  IADD3 R4, PT, PT, R4, 0x1, RZ ;  /* 0x0000000104047810 */ /* 0x000fe20007ffe0ff */
[----:B------:R-:W-:Y:S02]  /*1de0*/  BSSY.RECONVERGENT B3, `(.L_x_17) ;  /* 0x000002c000037945 */ /* 0x000fe40003800200 */
[----:B------:R-:W-:Y:S01]  /*1df0*/  IMAD.MOV.U32 R37, RZ, RZ, R27 ;  /* 0x000000ffff257224 */ /* 0x000fe200078e001b */
[----:B------:R-:W-:Y:S01]  /*1e00*/  LOP3.LUT R36, R26, R57, RZ, 0x3c, !PT ;  /* 0x000000391a247212 */ /* 0x000fe200078e3cff */
[----:B------:R-:W-:Y:S01]  /*1e10*/  IMAD.MOV.U32 R26, RZ, RZ, 0x0 ;  /* 0x00000000ff1a7424 */ /* 0x000fe200078e00ff */
[----:B------:R-:W-:Y:S01]  /*1e20*/  MOV R27, 0x3ca00000 ;  /* 0x3ca00000001b7802 */ /* 0x000fe20000000f00 */
[----:B------:R-:W-:Y:S01]  /*1e30*/  IMAD.WIDE.U32 R56, R56, 0x200000, RZ ;  /* 0x0020000038387825 */ /* 0x000fe200078e00ff */
[----:B------:R-:W0:Y:S01]  /*1e40*/  I2F.F64.U64 R50, R36 ;  /* 0x0000002400327312 */ /* 0x000e220000301800 */
[----:B------:R-:W-:-:S02]  /*1e50*/  ISETP.NE.AND P5, PT, R4, RZ, PT ;  /* 0x000000ff0400720c */ /* 0x000fc40003fa5270 */
[----:B------:R-:W-:-:S05]  /*1e60*/  LOP3.LUT R56, R56, R55, RZ, 0x3c, !PT ;  /* 0x0000003738387212 */ /* 0x000fca00078e3cff */
[----:B------:R-:W1:Y:S01]  /*1e70*/  I2F.F64.U64 R30, R56 ;  /* 0x00000038001e7312 */ /* 0x000e620000301800 */
[----:B0-----:R-:W-:Y:S02]  /*1e80*/  DFMA R50, R50, R26, 5.5511151231257827021e-17 ;  /* 0x3c9000003232742b */ /* 0x001fe4000000001a */
[----:B-1----:R-:W-:-:S08]  /*1e90*/  DFMA R26, R30, 2.2204460492503130808e-16, R26 ;  /* 0x3cb000001e1a782b */ /* 0x002fd0000000001a */
[----:B------:R-:W-:Y:S01]  /*1ea0*/  ISETP.GT.AND P0, PT, R51, 0xfffff, PT ;  /* 0x000fffff3300780c */ /* 0x000fe20003f04270 */
[--C-:B------:R-:W-:Y:S02]  /*1eb0*/  IMAD.MOV.U32 R34, RZ, RZ, R50.reuse ;  /* 0x000000ffff227224 */ /* 0x100fe400078e0032 */
[----:B------:R-:W-:Y:S02]  /*1ec0*/  IMAD.MOV.U32 R35, RZ, RZ, R51 ;  /* 0x000000ffff237224 */ /* 0x000fe400078e0033 */
[----:B------:R-:W-:Y:S01]  /*1ed0*/  IMAD.MOV.U32 R38, RZ, RZ, R50 ;  /* 0x000000ffff267224 */ /* 0x000fe200078e0032 */
[----:B------:R-:W-:Y:S01]  /*1ee0*/  DMUL R36, RZ, R26 ;  /* 0x0000001aff247228 */ /* 0x000fe20000000000 */
[----:B------:R-:W-:-:S06]  /*1ef0*/  MOV R50, 0xfffffc01 ;  /* 0xfffffc0100327802 */ /* 0x000fcc0000000f00 */
[----:B------:R-:W-:-:S10]  /*1f00*/  @!P0 DMUL R34, R34, 1.80143985094819840000e+16 ;  /* 0x4350000022228828 */ /* 0x000fd40000000000 */
[----:B------:R-:W-:Y:S01]  /*1f10*/  @!P0 MOV R51, R35 ;  /* 0x0000002300338202 */ /* 0x000fe20000000f00 */
[----:B------:R-:W-:-:S04]  /*1f20*/  @!P0 IMAD.MOV.U32 R38, RZ, RZ, R34 ;  /* 0x000000ffff268224 */ /* 0x000fc800078e0022 */
[----:B------:R-:W-:-:S05]  /*1f30*/  VIADD R0, R51, 0xffffffff ;  /* 0xffffffff33007836 */ /* 0x000fca0000000000 */
[----:B------:R-:W-:Y:S01]  /*1f40*/  ISETP.GE.U32.AND P3, PT, R0, 0x7fefffff, PT ;  /* 0x7fefffff0000780c */ /* 0x000fe20003f66070 */
[----:B------:R-:W-:-:S05]  /*1f50*/  IMAD.SHL.U32 R0, R27, 0x2, RZ ;  /* 0x000000021b007824 */ /* 0x000fca00078e00ff */
[----:B------:R-:W-:-:S04]  /*1f60*/  ISETP.GT.U32.AND P4, PT, R0, -0x79800000, PT ;  /* 0x868000000000780c */ /* 0x000fc80003f84070 */
[----:B------:R-:W-:Y:S02]  /*1f70*/  FSEL R0, R37, R27, P4 ;  /* 0x0000001b25007208 */ /* 0x000fe40002000000 */
[----:B------:R-:W-:Y:S01]  /*1f80*/  FSEL R26, R36, R26, P4 ;  /* 0x0000001a241a7208 */ /* 0x000fe20002000000 */
[----:B------:R-:W-:Y:S01]  /*1f90*/  @P3 IMAD.MOV.U32 R31, RZ, RZ, 0x7ff00000 ;  /* 0x7ff00000ff1f3424 */ /* 0x000fe200078e00ff */
[----:B------:R-:W-:Y:S01]  /*1fa0*/  @P3 MOV R30, 0x0 ;  /* 0x00000000001e3802 */ /* 0x000fe20000000f00 */
[----:B------:R-:W-:Y:S01]  /*1fb0*/  VIADD R27, R0, 0x100000 ;  /* 0x00100000001b7836 */ /* 0x000fe20000000000 */
[----:B------:R-:W-:-:S03]  /*1fc0*/  @P3 LOP3.LUT P4, RZ, R35, 0x7fffffff, RZ, 0xc0, !PT ;  /* 0x7fffffff23ff3812 */ /* 0x000fc6000788c0ff */
[----:B------:R0:W1:Y:S01]  /*1fd0*/  FRND.F64 R36, R26 ;  /* 0x0000001a00247313 */ /* 0x0000620000301800 */
[----:B------:R-:W-:-:S10]  /*1fe0*/  @P3 DFMA R30, R34, R30, +INF ;  /* 0x7ff00000221e342b */ /* 0x000fd4000000001e */
[----:B------:R-:W-:Y:S02]  /*1ff0*/  @P3 FSEL R30, R30, RZ, P4 ;  /* 0x000000ff1e1e3208 */ /* 0x000fe40002000000 */
[----:B------:R-:W-:Y:S01]  /*2000*/  @P3 FSEL R31, R31, -QNAN , P4 ;  /* 0xfff000001f1f3808 */ /* 0x000fe20002000000 */
[----:B0-----:R-:W-:Y:S06]  /*2010*/  @P5 BRA `(.L_x_18) ;  /* 0x0000000000205947 */ /* 0x001fec0003800000 */
[----:B------:R-:W-:-:S05]  /*2020*/  VIADD R3, R3, 0x1 ;  /* 0x0000000103037836 */ /* 0x000fca0000000000 */
[----:B------:R-:W-:-:S13]  /*2030*/  ISETP.NE.AND P4, PT, R3, RZ, PT ;  /* 0x000000ff0300720c */ /* 0x000fda0003f85270 */
[----:B------:R-:W-:Y:S01]  /*2040*/  @!P4 VIADD R43, R43, 0x1 ;  /* 0x000000012b2bc836 */ /* 0x000fe20000000000 */
[----:B------:R-:W-:Y:S01]  /*2050*/  @!P4 IADD3 R34, PT, PT, R44, 0x1, RZ ;  /* 0x000000012c22c810 */ /* 0x000fe20007ffe0ff */
[----:B------:R-:W-:-:S03]  /*2060*/  @!P4 IMAD.MOV.U32 R3, RZ, RZ, RZ ;  /* 0x000000ffff03c224 */ /* 0x000fc600078e00ff */
[----:B------:R-:W-:-:S13]  /*2070*/  ISETP.NE.AND P5, PT, R43, RZ, !P4 ;  /* 0x000000ff2b00720c */ /* 0x000fda00067a5270 */
[----:B------:R-:W-:-:S05]  /*2080*/  @P5 IMAD.MOV R34, RZ, RZ, R44 ;  /* 0x000000ffff225224 */ /* 0x000fca00078e022c */
[----:B------:R-:W-:-:S07]  /*2090*/  @!P4 MOV R44, R34 ;  /* 0x00000022002cc202 */ /* 0x000fce0000000f00 */
.L_x_18:
[----:B------:R-:W-:Y:S05]  /*20a0*/  BSYNC.RECONVERGENT B3 ;  /* 0x0000000000037941 */ /* 0x000fea0003800200 */
.L_x_17:
[----:B------:R-:W-:Y:S01]  /*20b0*/  BSSY.RECONVERGENT B3, `(.L_x_19) ;  /* 0x0000041000037945 */ /* 0x000fe20003800200 */
[----:B------:R-:W-:-:S03]  /*20c0*/  @!P0 IMAD.MOV.U32 R50, RZ, RZ, -0x435 ;  /* 0xfffffbcbff328424 */ /* 0x000fc600078e00ff */
[----:B------:R-:W-:Y:S05]  /*20d0*/  @P3 BRA `(.L_x_20) ;  /* 0x0000000000f83947 */ /* 0x000fea0003800000 */
[C---:B------:R-:W-:Y:S01]  /*20e0*/  LOP3.LUT R30, R51.reuse, 0xfffff, RZ, 0xc0, !PT ;  /* 0x000fffff331e7812 */ /* 0x040fe200078ec0ff */
[----:B------:R-:W-:Y:S01]  /*20f0*/  IMAD.MOV.U32 R34, RZ, RZ, RZ ;  /* 0x000000ffff227224 */ /* 0x000fe200078e00ff */
[----:B------:R-:W-:Y:S01]  /*2100*/  UMOV UR10, 0x3ae80f1e ;  /* 0x3ae80f1e000a7882 */ /* 0x000fe20000000000 */
[----:B------:R-:W-:Y:S01]  /*2110*/  UMOV UR11, 0x3eb1380b ;  /* 0x3eb1380b000b7882 */ /* 0x000fe20000000000 */
[----:B------:R-:W-:Y:S01]  /*2120*/  LOP3.LUT R31, R30, 0x3ff00000, RZ, 0xfc, !PT ;  /* 0x3ff000001e1f7812 */ /* 0x000fe200078efcff */
[----:B------:R-:W-:Y:S01]  /*2130*/  IMAD.MOV.U32 R30, RZ, RZ, R38 ;  /* 0x000000ffff1e7224 */ /* 0x000fe200078e0026 */
[----:B------:R-:W-:Y:S01]  /*2140*/  LEA.HI R50, R51, R50, RZ, 0xc ;  /* 0x0000003233327211 */ /* 0x000fe200078f60ff */
[----:B------:R-:W-:Y:S01]  /*2150*/  UMOV UR12, 0x80000000 ;  /* 0x80000000000c7882 */ /* 0x000fe20000000000 */
[----:B------:R-:W-:Y:S01]  /*2160*/  ISETP.GE.U32.AND P0, PT, R31, 0x3ff6a09f, PT ;  /* 0x3ff6a09f1f00780c */ /* 0x000fe20003f06070 */
[----:B------:R-:W-:-:S12]  /*2170*/  UMOV UR13, 0x43300000 ;  /* 0x43300000000d7882 */ /* 0x000fd80000000000 */
[----:B------:R-:W-:Y:S01]  /*2180*/  @P0 IADD3 R35, PT, PT, R31, -0x100000, RZ ;  /* 0xfff000001f230810 */ /* 0x000fe20007ffe0ff */
[----:B------:R-:W-:-:S04]  /*2190*/  @P0 VIADD R50, R50, 0x1 ;  /* 0x0000000132320836 */ /* 0x000fc80000000000 */
[----:B------:R-:W-:-:S06]  /*21a0*/  @P0 IMAD.MOV.U32 R31, RZ, RZ, R35 ;  /* 0x000000ffff1f0224 */ /* 0x000fcc00078e0023 */
[C---:B------:R-:W-:Y:S02]  /*21b0*/  DADD R38, R30.reuse, 1 ;  /* 0x3ff000001e267429 */ /* 0x040fe40000000000 */
[----:B------:R-:W-:-:S04]  /*21c0*/  DADD R30, R30, -1 ;  /* 0xbff000001e1e7429 */ /* 0x000fc80000000000 */
[----:B------:R-:W0:Y:S02]  /*21d0*/  MUFU.RCP64H R35, R39 ;  /* 0x0000002700237308 */ /* 0x000e240000001800 */
[----:B0-----:R-:W-:-:S08]  /*21e0*/  DFMA R48, -R38, R34, 1 ;  /* 0x3ff000002630742b */ /* 0x001fd00000000122 */
[----:B------:R-:W-:-:S08]  /*21f0*/  DFMA R48, R48, R48, R48 ;  /* 0x000000303030722b */ /* 0x000fd00000000030 */
[----:B------:R-:W-:-:S08]  /*2200*/  DFMA R48, R34, R48, R34 ;  /* 0x000000302230722b */ /* 0x000fd00000000022 */
[----:B------:R-:W-:-:S08]  /*2210*/  DMUL R46, R30, R48 ;  /* 0x000000301e2e7228 */ /* 0x000fd00000000000 */
[----:B------:R-:W-:-:S08]  /*2220*/  DFMA R46, R30, R48, R46 ;  /* 0x000000301e2e722b */ /* 0x000fd0000000002e */
[----:B------:R-:W-:Y:S02]  /*2230*/  DADD R34, R30, -R46 ;  /* 0x000000001e227229 */ /* 0x000fe4000000082e */
[----:B------:R-:W-:-:S06]  /*2240*/  DMUL R38, R46, R46 ;  /* 0x0000002e2e267228 */ /* 0x000fcc0000000000 */
[----:B------:R-:W-:-:S08]  /*2250*/  DADD R34, R34, R34 ;  /* 0x0000000022227229 */ /* 0x000fd00000000022 */
[----:B------:R-:W-:Y:S01]  /*2260*/  DFMA R34, R30, -R46, R34 ;  /* 0x8000002e1e22722b */ /* 0x000fe20000000022 */
[----:B------:R-:W-:Y:S01]  /*2270*/  MOV R30, 0x8b7a8b04 ;  /* 0x8b7a8b04001e7802 */ /* 0x000fe20000000f00 */
[----:B------:R-:W-:-:S06]  /*2280*/  IMAD.MOV.U32 R31, RZ, RZ, 0x3ed0ee25 ;  /* 0x3ed0ee25ff1f7424 */ /* 0x000fcc00078e00ff */
[----:B------:R-:W-:Y:S02]  /*2290*/  DMUL R34, R48, R34 ;  /* 0x0000002230227228 */ /* 0x000fe40000000000 */
[----:B------:R-:W-:Y:S01]  /*22a0*/  DFMA R30, R38, UR10, R30 ;  /* 0x0000000a261e7c2b */ /* 0x000fe2000800001e */
[----:B------:R-:W-:Y:S01]  /*22b0*/  UMOV UR10, 0x9f02676f ;  /* 0x9f02676f000a7882 */ /* 0x000fe20000000000 */
[----:B------:R-:W-:Y:S01]  /*22c0*/  UMOV UR11, 0x3ef3b266 ;  /* 0x3ef3b266000b7882 */ /* 0x000fe20000000000 */
[----:B------:R-:W-:Y:S02]  /*22d0*/  LOP3.LUT R48, R50, 0x80000000, RZ, 0x3c, !PT ;  /* 0x8000000032307812 */ /* 0x000fe400078e3cff */
[----:B------:R-:W-:-:S03]  /*22e0*/  MOV R49, 0x43300000 ;  /* 0x4330000000317802 */ /* 0x000fc60000000f00 */
[----:B------:R-:W-:Y:S01]  /*22f0*/  DFMA R30, R38, R30, UR10 ;  /* 0x0000000a261e7e2b */ /* 0x000fe2000800001e */
[----:B------:R-:W-:Y:S01]  /*2300*/  UMOV UR10, 0xa9ab0956 ;  /* 0xa9ab0956000a7882 */ /* 0x000fe20000000000 */
[----:B------:R-:W-:Y:S01]  /*2310*/  UMOV UR11, 0x3f1745cb ;  /* 0x3f1745cb000b7882 */ /* 0x000fe20000000000 */
[----:B------:R-:W-:Y:S01]  /*2320*/  DADD R48, R48, -UR12 ;  /* 0x8000000c30307e29 */ /* 0x000fe20008000000 */
[----:B------:R-:W-:Y:S01]  /*2330*/  UMOV UR12, 0xfefa39ef ;  /* 0xfefa39ef000c7882 */ /* 0x000fe20000000000 */
[----:B------:R-:W-:-:S03]  /*2340*/  UMOV UR13, 0x3fe62e42 ;  /* 0x3fe62e42000d7882 */ /* 0x000fc60000000000 */
        /* <DEDUP_REMOVED lines=11> */
[----:B------:R-:W-:Y:S01]  /*2400*/  UMOV UR11, 0x3fb55555 ;  /* 0x3fb55555000b7882 */ /* 0x000fe20000000000 */
[----:B------:R-:W-:-:S05]  /*2410*/  DFMA R30, R48, UR12, R46 ;  /* 0x0000000c301e7c2b */ /* 0x000fca000800002e */
[----:B------:R-:W-:Y:S01]  /*2420*/  DFMA R50, R38, R50, UR10 ;  /* 0x0000000a26327e2b */ /* 0x000fe20008000032 */
[----:B------:R-:W-:Y:S01]  /*2430*/  UMOV UR10, 0x3b39803f ;  /* 0x3b39803f000a7882 */ /* 0x000fe20000000000 */
[----:B------:R-:W-:Y:S01]  /*2440*/  UMOV UR11, 0x3c7abc9e ;  /* 0x3c7abc9e000b7882 */ /* 0x000fe20000000000 */
[----:B------:R-:W-:-:S05]  /*2450*/  DFMA R32, R48, -R32, R30 ;  /* 0x800000203020722b */ /* 0x000fca000000001e */
[----:B------:R-:W-:-:S03]  /*2460*/  DMUL R50, R38, R50 ;  /* 0x0000003226327228 */ /* 0x000fc60000000000 */
[----:B------:R-:W-:-:S05]  /*2470*/  DADD R32, -R46, R32 ;  /* 0x000000002e207229 */ /* 0x000fca0000000120 */
[----:B------:R-:W-:-:S08]  /*2480*/  DFMA R34, R46, R50, R34 ;  /* 0x000000322e22722b */ /* 0x000fd00000000022 */
[----:B------:R-:W-:-:S08]  /*2490*/  DADD R32, R34, -R32 ;  /* 0x0000000022207229 */ /* 0x000fd00000000820 */
[----:B------:R-:W-:-:S08]  /*24a0*/  DFMA R32, R48, UR10, R32 ;  /* 0x0000000a30207c2b */ /* 0x000fd00008000020 */
[----:B------:R-:W-:-:S11]  /*24b0*/  DADD R30, R30, R32 ;  /* 0x000000001e1e7229 */ /* 0x000fd60000000020 */
.L_x_20:
[----:B------:R-:W-:Y:S05]  /*24c0*/  BSYNC.RECONVERGENT B3 ;  /* 0x0000000000037941 */ /* 0x000fea0003800200 */
.L_x_19:
[----:B------:R-:W-:Y:S01]  /*24d0*/  DMUL R30, R30, -2 ;  /* 0xc00000001e1e7828 */ /* 0x000fe20000000000 */
[----:B------:R-:W-:Y:S01]  /*24e0*/  IMAD.MOV.U32 R34, RZ, RZ, R26 ;  /* 0x000000ffff227224 */ /* 0x000fe200078e001a */
[----:B------:R-:W-:Y:S01]  /*24f0*/  MOV R35, R0 ;  /* 0x0000000000237202 */ /* 0x000fe20000000f00 */
[----:B------:R-:W-:Y:S01]  /*2500*/  UMOV UR10, 0x33145c07 ;  /* 0x33145c07000a7882 */ /* 0x000fe20000000000 */
[----:B------:R-:W-:Y:S01]  /*2510*/  UMOV UR11, 0x3ca1a626 ;  /* 0x3ca1a626000b7882 */ /* 0x000fe20000000000 */
[----:B------:R-:W-:Y:S01]  /*2520*/  IMAD.MOV.U32 R32, RZ, RZ, 0x0 ;  /* 0x00000000ff207424 */ /* 0x000fe200078e00ff */
[----:B------:R-:W0:Y:S01]  /*2530*/  MUFU.RSQ64H R51, R31 ;  /* 0x0000001f00337308 */ /* 0x000e220000001c00 */
[----:B------:R-:W-:Y:S01]  /*2540*/  IMAD.MOV.U32 R33, RZ, RZ, 0x3fd80000 ;  /* 0x3fd80000ff217424 */ /* 0x000fe200078e00ff */
[----:B-1----:R-:W-:Y:S01]  /*2550*/  DFMA R36, R36, -0.5, R34 ;  /* 0xbfe000002424782b */ /* 0x002fe20000000022 */
[----:B------:R-:W-:Y:S02]  /*2560*/  HFMA2 R39, -RZ, RZ, 1.5322265625, -6812 ;  /* 0x3e21eea7ff277431 */ /* 0x000fe400000001ff */
[----:B------:R-:W-:Y:S01]  /*2570*/  VIADD R50, R31, 0xfcb00000 ;  /* 0xfcb000001f327836 */ /* 0x000fe20000000000 */
[----:B------:R-:W-:Y:S01]  /*2580*/  BSSY.RECONVERGENT B3, `(.L_x_21) ;  /* 0x000004a000037945 */ /* 0x000fe20003800200 */
[----:B------:R-:W-:-:S03]  /*2590*/  IMAD.MOV.U32 R38, RZ, RZ, -0x3e107ad8 ;  /* 0xc1ef8528ff267424 */ /* 0x000fc600078e00ff */
[----:B------:R-:W-:Y:S01]  /*25a0*/  DMUL R48, R36, UR10 ;  /* 0x0000000a24307c28 */ /* 0x000fe20008000000 */
[----:B------:R-:W-:Y:S01]  /*25b0*/  UMOV UR10, 0x54442d18 ;  /* 0x54442d18000a7882 */ /* 0x000fe20000000000 */
[----:B------:R-:W-:Y:S01]  /*25c0*/  UMOV UR11, 0x400921fb ;  /* 0x400921fb000b7882 */ /* 0x000fe20000000000 */
[----:B0-----:R-:W-:-:S05]  /*25d0*/  DMUL R56, R50, R50 ;  /* 0x0000003232387228 */ /* 0x001fca0000000000 */
[----:B------:R-:W-:Y:S01]  /*25e0*/  DFMA R48, R36, UR10, R48 ;  /* 0x0000000a24307c2b */ /* 0x000fe20008000030 */
[----:B------:R-:W-:Y:S01]  /*25f0*/  UMOV UR10, 0xf9785eba ;  /* 0xf9785eba000a7882 */ /* 0x000fe20000000000 */
[----:B------:R-:W-:Y:S01]  /*2600*/  UMOV UR11, 0x3de5db65 ;  /* 0x3de5db65000b7882 */ /* 0x000fe20000000000 */
[----:B------:R-:W0:Y:S01]  /*2610*/  F2I.S64.F64 R36, R26 ;  /* 0x0000001a00247311 */ /* 0x000e220000301900 */
[----:B------:R-:W-:-:S04]  /*2620*/  DFMA R56, R30, -R56, 1 ;  /* 0x3ff000001e38742b */ /* 0x000fc80000000838 */
[----:B------:R-:W-:-:S04]  /*2630*/  DMUL R46, R48, R48 ;  /* 0x00000030302e7228 */ /* 0x000fc80000000000 */
[----:B------:R-:W-:Y:S02]  /*2640*/  DFMA R32, R56, R32, 0.5 ;  /* 0x3fe000003820742b */ /* 0x000fe40000000020 */
[----:B------:R-:W-:Y:S01]  /*2650*/  DMUL R56, R50, R56 ;  /* 0x0000003832387228 */ /* 0x000fe20000000000 */
[C---:B0-----:R-:W-:Y:S02]  /*2660*/  LOP3.LUT R0, R36.reuse, 0x1, RZ, 0xc0, !PT ;  /* 0x0000000124007812 */ /* 0x041fe400078ec0ff */
[----:B------:R-:W-:Y:S02]  /*2670*/  LOP3.LUT P3, RZ, R36, 0x2, RZ, 0xc0, !PT ;  /* 0x0000000224ff7812 */ /* 0x000fe4000786c0ff */
[----:B------:R-:W-:-:S03]  /*2680*/  ISETP.NE.U32.AND P0, PT, R0, 0x1, PT ;  /* 0x000000010000780c */ /* 0x000fc60003f05070 */
[----:B------:R-:W-:Y:S01]  /*2690*/  DFMA R56, R32, R56, R50 ;  /* 0x000000382038722b */ /* 0x000fe20000000032 */
[----:B------:R-:W-:Y:S01]  /*26a0*/  MOV R32, 0x2cb0d246 ;  /* 0x2cb0d24600207802 */ /* 0x000fe20000000f00 */
[----:B------:R-:W-:Y:S01]  /*26b0*/  IMAD.MOV.U32 R33, RZ, RZ, 0x3e5ae5f1 ;  /* 0x3e5ae5f1ff217424 */ /* 0x000fe200078e00ff */
[----:B------:R-:W-:-:S05]  /*26c0*/  ISETP.NE.U32.AND.EX P0, PT, RZ, RZ, PT, P0 ;  /* 0x000000ffff00720c */ /* 0x000fca0003f05100 */
[C---:B------:R-:W-:Y:S01]  /*26d0*/  DFMA R32, R46.reuse, UR10, -R32 ;  /* 0x0000000a2e207c2b */ /* 0x040fe20008000820 */
        /* <DEDUP_REMOVED lines=11> */
[C---:B------:R-:W-:Y:S01]  /*2790*/  DFMA R32, R46.reuse, R32, -UR10 ;  /* 0x8000000a2e207e2b */ /* 0x040fe20008000020 */
[----:B------:R-:W-:Y:S01]  /*27a0*/  UMOV UR10, 0x19ddbce9 ;  /* 0x19ddbce9000a7882 */ /* 0x000fe20000000000 */
[----:B------:R-:W-:Y:S02]  /*27b0*/  UMOV UR11, 0x3efa01a0 ;  /* 0x3efa01a0000b7882 */ /* 0x000fe40000000000 */
[----:B------:R-:W-:Y:S01]  /*27c0*/  DFMA R38, R46, R38, UR10 ;  /* 0x0000000a2e267e2b */ /* 0x000fe20008000026 */
[----:B------:R-:W-:Y:S01]  /*27d0*/  UMOV UR10, 0x11110818 ;  /* 0x11110818000a7882 */ /* 0x000fe20000000000 */
[----:B------:R-:W-:-:S02]  /*27e0*/  UMOV UR11, 0x3f811111 ;  /* 0x3f811111000b7882 */ /* 0x000fc40000000000 */
[C---:B------:R-:W-:Y:S01]  /*27f0*/  DFMA R32, R46.reuse, R32, UR10 ;  /* 0x0000000a2e207e2b */ /* 0x040fe20008000020 */
[----:B------:R-:W-:Y:S01]  /*2800*/  UMOV UR10, 0x16c15d47 ;  /* 0x16c15d47000a7882 */ /* 0x000fe20000000000 */
[----:B------:R-:W-:Y:S02]  /*2810*/  UMOV UR11, 0x3f56c16c ;  /* 0x3f56c16c000b7882 */ /* 0x000fe40000000000 */
[C---:B------:R-:W-:Y:S01]  /*2820*/  DFMA R38, R46.reuse, R38, -UR10 ;  /* 0x8000000a2e267e2b */ /* 0x040fe20008000026 */
[----:B------:R-:W-:Y:S01]  /*2830*/  UMOV UR10, 0x55555554 ;  /* 0x55555554000a7882 */ /* 0x000fe20000000000 */
[----:B------:R-:W-:Y:S02]  /*2840*/  UMOV UR11, 0x3fc55555 ;  /* 0x3fc55555000b7882 */ /* 0x000fe40000000000 */
[----:B------:R-:W-:Y:S01]  /*2850*/  DFMA R32, R46, R32, -UR10 ;  /* 0x8000000a2e207e2b */ /* 0x000fe20008000020 */
[----:B------:R-:W-:Y:S01]  /*2860*/  UMOV UR10, 0x55555551 ;  /* 0x55555551000a7882 */ /* 0x000fe20000000000 */
[----:B------:R-:W-:-:S02]  /*2870*/  UMOV UR11, 0x3fa55555 ;  /* 0x3fa55555000b7882 */ /* 0x000fc40000000000 */
[----:B------:R-:W-:-:S04]  /*2880*/  DFMA R38, R46, R38, UR10 ;  /* 0x0000000a2e267e2b */ /* 0x000fc80008000026 */
[----:B------:R-:W-:-:S04]  /*2890*/  DFMA R32, R46, R32, RZ ;  /* 0x000000202e20722b */ /* 0x000fc800000000ff */
[----:B------:R-:W-:-:S04]  /*28a0*/  DFMA R38, R46, R38, -0.5 ;  /* 0xbfe000002e26742b */ /* 0x000fc80000000026 */
[----:B------:R-:W-:Y:S02]  /*28b0*/  DFMA R32, R48, R32, R48 ;  /* 0x000000203020722b */ /* 0x000fe40000000030 */
[----:B------:R-:W-:Y:S02]  /*28c0*/  DMUL R48, R30, R56 ;  /* 0x000000381e307228 */ /* 0x000fe40000000000 */
[----:B------:R-:W-:Y:S01]  /*28d0*/  DFMA R38, R46, R38, 1 ;  /* 0x3ff000002e26742b */ /* 0x000fe20000000026 */
[----:B------:R-:W-:Y:S02]  /*28e0*/  VIADD R47, R57, 0xfff00000 ;  /* 0xfff00000392f7836 */ /* 0x000fe40000000000 */
[----:B------:R-:W-:-:S03]  /*28f0*/  IMAD.MOV.U32 R46, RZ, RZ, R56 ;  /* 0x000000ffff2e7224 */ /* 0x000fc600078e0038 */
[----:B------:R-:W-:-:S04]  /*2900*/  LOP3.LUT R55, R33, 0x80000000, RZ, 0x3c, !PT ;  /* 0x8000000021377812 */ /* 0x000fc800078e3cff */
[----:B------:R-:W-:Y:S02]  /*2910*/  FSEL R36, R38, R32, !P0 ;  /* 0x0000002026247208 */ /* 0x000fe40004000000 */
[----:B------:R-:W-:Y:S02]  /*2920*/  FSEL R37, R39, R33, !P0 ;  /* 0x0000002127257208 */ /* 0x000fe40004000000 */
[----:B------:R-:W-:Y:S01]  /*2930*/  FSEL R38, R32, R38, !P0 ;  /* 0x0000002620267208 */ /* 0x000fe20004000000 */
[----:B------:R-:W-:Y:S01]  /*2940*/  DFMA R32, R48, -R48, R30 ;  /* 0x800000303020722b */ /* 0x000fe2000000001e */
[----:B------:R-:W-:Y:S02]  /*2950*/  FSEL R39, R55, R39, !P0 ;  /* 0x0000002737277208 */ /* 0x000fe40004000000 */
[----:B------:R-:W-:Y:S02]  /*2960*/  ISETP.GE.U32.AND P0, PT, R50, 0x7ca00000, PT ;  /* 0x7ca000003200780c */ /* 0x000fe40003f06070 */
[----:B------:R-:W-:-:S02]  /*2970*/  @P3 LOP3.LUT R61, R39, 0x80000000, RZ, 0x3c, !PT ;  /* 0x80000000273d3812 */ /* 0x000fc400078e3cff */
[----:B------:R-:W-:Y:S01]  /*2980*/  @P3 LOP3.LUT R59, R37, 0x80000000, RZ, 0x3c, !PT ;  /* 0x80000000253b3812 */ /* 0x000fe200078e3cff */
[----:B------:R-:W-:Y:S02]  /*2990*/  DFMA R54, R32, R46, R48 ;  /* 0x0000002e2036722b */ /* 0x000fe40000000030 */
[----:B------:R-:W-:Y:S01]  /*29a0*/  @P3 IMAD.MOV.U32 R39, RZ, RZ, R61 ;  /* 0x000000ffff273224 */ /* 0x000fe200078e003d */
[----:B------:R-:W-:-:S05]  /*29b0*/  @P3 MOV R37, R59 ;  /* 0x0000003b00253202 */ /* 0x000fca0000000f00 */
[----:B------:R-:W-:Y:S05]  /*29c0*/  @!P0 BRA `(.L_x_22) ;  /* 0x0000000000148947 */ /* 0x000fea0003800000 */
[----:B------:R-:W-:Y:S01]  /*29d0*/  IMAD.MOV.U32 R0, RZ, RZ, R56 ;  /* 0x000000ffff007224 */ /* 0x000fe200078e0038 */
[----:B------:R-:W-:-:S07]  /*29e0*/  MOV R46, 0x2a00 ;  /* 0x00002a00002e7802 */ /* 0x000fce0000000f00 */
[----:B------:R-:W-:Y:S05]  /*29f0*/  CALL.REL.NOINC `($__internal_0_$__cuda_sm20_dsqrt_rn_f64_mediumpath_v1) ;  /* 0x00000038001c7944 */ /* 0x000fea0003c00000 */
[----:B------:R-:W-:Y:S01]  /*2a00*/  MOV R54, R30 ;  /* 0x0000001e00367202 */ /* 0x000fe20000000f00 */
[----:B------:R-:W-:-:S07]  /*2a10*/  IMAD.MOV.U32 R55, RZ, RZ, R31 ;  /* 0x000000ffff377224 */ /* 0x000fce00078e001f */
.L_x_22:
[----:B------:R-:W-:Y:S05]  /*2a20*/  BSYNC.RECONVERGENT B3 ;  /* 0x0000000000037941 */ /* 0x000fea0003800200 */
.L_x_21:
        /* <DEDUP_REMOVED lines=45> */
[C---:B------:R-:W-:Y:S01]  /*2d00*/  IMAD.HI.U32 R33, R49.reuse, -0x326172a9, RZ ;  /* 0xcd9e8d5731217827 */ /* 0x040fe200078e00ff */
[----:B0-----:R-:W-:Y:S02]  /*2d10*/  DSETP.NEU.AND P0, PT, R34, R30, PT ;  /* 0x0000001e2200722a */ /* 0x001fe40003f0d000 */
[----:B------:R-:W-:Y:S01]  /*2d20*/  DMUL R34, RZ, R34 ;  /* 0x00000022ff227228 */ /* 0x000fe20000000000 */
        /* <DEDUP_REMOVED lines=14> */
[----:B------:R-:W-:-:S03]  /*2e10*/  DMUL R34, R54, R34 ;  /* 0x0000002236227228 */ /* 0x000fc60000000000 */
[----:B------:R-:W-:Y:S01]  /*2e20*/  IMAD.HI.U32 R57, R33, -0x326172a9, RZ ;  /* 0xcd9e8d5721397827 */ /* 0x000fe200078e00ff */
[----:B------:R-:W-:-:S03]  /*2e30*/  LOP3.LUT R55, R7, R32, R0, 0x96, !PT ;  /* 0x0000002007377212 */ /* 0x000fc600078e9600 */
[----:B------:R-:W-:Y:S01]  /*2e40*/  IMAD.MOV.U32 R54, RZ, RZ, 0x1 ;  /* 0x00000001ff367424 */ /* 0x000fe200078e00ff */
[----:B------:R-:W-:Y:S01]  /*2e50*/  LOP3.LUT R57, R8, R36, R57, 0x96, !PT ;  /* 0x0000002408397212 */ /* 0x000fe200078e9639 */
[----:B------:R-:W-:Y:S02]  /*2e60*/  IMAD R56, R56, -0x2daee0ad, RZ ;  /* 0xd2511f5338387824 */ /* 0x000fe400078e02ff */
[----:B------:R-:W-:-:S07]  /*2e70*/  IMAD R0, R33, -0x326172a9, RZ ;  /* 0xcd9e8d5721007824 */ /* 0x000fce00078e02ff */
.L_x_16:
[----:B------:R-:W-:Y:S05]  /*2e80*/  BSYNC.RECONVERGENT B2 ;  /* 0x0000000000027941 */ /* 0x000fea0003800200 */
.L_x_15:
[----:B------:R-:W0:Y:S01]  /*2e90*/  LDC.64 R48, c[0x0][0x3a0] ;  /* 0x0000e800ff307b82 */ /* 0x000e220000000a00 */
[----:B------:R-:W-:Y:S01]  /*2ea0*/  MOV R46, 0x652b82fe ;  /* 0x652b82fe002e7802 */ /* 0x000fe20000000f00 */
[----:B------:R-:W-:Y:S01]  /*2eb0*/  IMAD.MOV.U32 R47, RZ, RZ, 0x3ff71547 ;  /* 0x3ff71547ff2f7424 */ /* 0x000fe200078e00ff */
[----:B------:R-:W-:Y:S01]  /*2ec0*/  UMOV UR10, 0x3b39803f ;  /* 0x3b39803f000a7882 */ /* 0x000fe20000000000 */
[----:B------:R-:W-:Y:S01]  /*2ed0*/  UMOV UR11, 0x3c7abc9e ;  /* 0x3c7abc9e000b7882 */ /* 0x000fe20000000000 */
[----:B------:R-:W-:Y:S03]  /*2ee0*/  BSSY.RECONVERGENT B2, `(.L_x_23) ;  /* 0x000003b000027945 */ /* 0x000fe60003800200 */
[----:B------:R-:W0:Y:S08]  /*2ef0*/  LDC.64 R32, c[0x0][0x3a8] ;  /* 0x0000ea00ff207b82 */ /* 0x000e300000000a00 */
[----:B------:R-:W1:Y:S01]  /*2f00*/  LDC.64 R36, c[0x0][0x390] ;  /* 0x0000e400ff247b82 */ /* 0x000e620000000a00 */
[----:B0-----:R-:W-:Y:S01]  /*2f10*/  DFMA R48, R34, R32, R48 ;  /* 0x000000202230722b */ /* 0x001fe20000000030 */
[----:B------:R-:W-:Y:S01]  /*2f20*/  IMAD.MOV.U32 R32, RZ, RZ, -0x105c611 ;  /* 0xfefa39efff207424 */ /* 0x000fe200078e00ff */
[----:B------:R-:W-:-:S06]  /*2f30*/  MOV R33, 0x3fe62e42 ;  /* 0x3fe62e4200217802 */ /* 0x000fcc0000000f00 */
[----:B------:R-:W-:Y:S02]  /*2f40*/  DFMA R46, R48, R46, 6.75539944105574400000e+15 ;  /* 0x43380000302e742b */ /* 0x000fe4000000002e */
[----:B------:R-:W-:-:S06]  /*2f50*/  FSETP.GEU.AND P0, PT, |R49|, 4.1917929649353027344, PT ;  /* 0x4086232b3100780b */ /* 0x000fcc0003f0e200 */
[----:B------:R-:W-:-:S08]  /*2f60*/  DADD R34, R46, -6.75539944105574400000e+15 ;  /* 0xc33800002e227429 */ /* 0x000fd00000000000 */
[----:B------:R-:W-:-:S08]  /*2f70*/  DFMA R38, R34, -R32, R48 ;  /* 0x800000202226722b */ /* 0x000fd00000000030 */
[----:B------:R-:W-:Y:S01]  /*2f80*/  DFMA R38, R34, -UR10, R38 ;  /* 0x8000000a22267c2b */ /* 0x000fe20008000026 */
[----:B------:R-:W-:Y:S01]  /*2f90*/  UMOV UR10, 0x69ce2bdf ;  /* 0x69ce2bdf000a7882 */ /* 0x000fe20000000000 */
[----:B------:R-:W-:Y:S01]  /*2fa0*/  IMAD.MOV.U32 R34, RZ, RZ, -0x35dec16 ;  /* 0xfca213eaff227424 */ /* 0x000fe200078e00ff */
[----:B------:R-:W-:Y:S01]  /*2fb0*/  UMOV UR11, 0x3e5ade15 ;  /* 0x3e5ade15000b7882 */ /* 0x000fe20000000000 */
[----:B------:R-:W-:-:S06]  /*2fc0*/  IMAD.MOV.U32 R35, RZ, RZ, 0x3e928af3 ;  /* 0x3e928af3ff237424 */ /* 0x000fcc00078e00ff */
        /* <DEDUP_REMOVED lines=26> */
[----:B------:R-:W-:Y:S02]  /*3170*/  DFMA R38, R38, R34, 1 ;  /* 0x3ff000002626742b */ /* 0x000fe40000000022 */
[----:B------:R-:W0:Y:S08]  /*3180*/  LDC.64 R34, c[0x0][0x398] ;  /* 0x0000e600ff227b82 */ /* 0x000e300000000a00 */
[----:B------:R-:W-:Y:S01]  /*3190*/  LEA R51, R46, R39, 0x14 ;  /* 0x000000272e337211 */ /* 0x000fe200078ea0ff */
[----:B------:R-:W-:Y:S01]  /*31a0*/  IMAD.MOV.U32 R50, RZ, RZ, R38 ;  /* 0x000000ffff327224 */ /* 0x000fe200078e0026 */
[----:B-1----:R-:W-:Y:S06]  /*31b0*/  @!P0 BRA `(.L_x_24) ;  /* 0x0000000000348947 */ /* 0x002fec0003800000 */
[----:B------:R-:W-:Y:S01]  /*31c0*/  FSETP.GEU.AND P3, PT, |R49|, 4.2275390625, PT ;  /* 0x408748003100780b */ /* 0x000fe20003f6e200 */
[C---:B------:R-:W-:Y:S02]  /*31d0*/  DSETP.GEU.AND P0, PT, R48.reuse, RZ, PT ;  /* 0x000000ff3000722a */ /* 0x040fe40003f0e000 */
[----:B------:R-:W-:-:S10]  /*31e0*/  DADD R48, R48, +INF ;  /* 0x7ff0000030307429 */ /* 0x000fd40000000000 */
[----:B------:R-:W-:Y:S02]  /*31f0*/  @!P3 LEA.HI R47, R46, R46, RZ, 0x1 ;  /* 0x0000002e2e2fb211 */ /* 0x000fe400078f08ff */
[----:B------:R-:W-:Y:S02]  /*3200*/  FSEL R50, R48, RZ, P0 ;  /* 0x000000ff30327208 */ /* 0x000fe40000000000 */
[----:B------:R-:W-:Y:S02]  /*3210*/  @!P3 SHF.R.S32.HI R47, RZ, 0x1, R47 ;  /* 0x00000001ff2fb819 */ /* 0x000fe4000001142f */
[----:B------:R-:W-:-:S03]  /*3220*/  FSEL R51, R49, RZ, P0 ;  /* 0x000000ff31337208 */ /* 0x000fc60000000000 */
[----:B------:R-:W-:Y:S01]  /*3230*/  @!P3 IMAD.IADD R46, R46, 0x1, -R47 ;  /* 0x000000012e2eb824 */ /* 0x000fe200078e0a2f */
[----:B------:R-:W-:-:S04]  /*3240*/  @!P3 LEA R47, R47, R39, 0x14 ;  /* 0x000000272f2fb211 */ /* 0x000fc800078ea0ff */
[----:B------:R-:W-:Y:S01]  /*3250*/  @!P3 LEA R39, R46, 0x3ff00000, 0x14 ;  /* 0x3ff000002e27b811 */ /* 0x000fe200078ea0ff */
[----:B------:R-:W-:Y:S02]  /*3260*/  @!P3 IMAD.MOV.U32 R46, RZ, RZ, R38 ;  /* 0x000000ffff2eb224 */ /* 0x000fe400078e0026 */
[----:B------:R-:W-:-:S06]  /*3270*/  @!P3 IMAD.MOV.U32 R38, RZ, RZ, RZ ;  /* 0x000000ffff26b224 */ /* 0x000fcc00078e00ff */
[----:B------:R-:W-:-:S11]  /*3280*/  @!P3 DMUL R50, R46, R38 ;  /* 0x000000262e32b228 */ /* 0x000fd60000000000 */
.L_x_24:
[----:B------:R-:W-:Y:S05]  /*3290*/  BSYNC.RECONVERGENT B2 ;  /* 0x0000000000027941 */ /* 0x000fea0003800200 */
.L_x_23:
[----:B0-----:R-:W-:Y:S01]  /*32a0*/  DFMA R34, R50, R36, -R34 ;  /* 0x000000243222722b */ /* 0x001fe20000000822 */
[----:B------:R-:W-:Y:S01]  /*32b0*/  IADD3 R53, PT, PT, R53, UR5, RZ ;  /* 0x0000000535357c10 */ /* 0x000fe2000fffe0ff */
[----:B------:R-:W-:-:S03]  /*32c0*/  IMAD.MOV.U32 R36, RZ, RZ, RZ ;  /* 0x000000ffff247224 */ /* 0x000fc600078e00ff */
[----:B------:R-:W-:-:S03]  /*32d0*/  IADD3 R37, P3, PT, R53, R5, RZ ;  /* 0x0000000535257210 */ /* 0x000fc60007f7e0ff */
[----:B------:R-:W-:Y:S01]  /*32e0*/  DSETP.MAX.AND P4, P5, RZ, R34, PT ;  /* 0x00000022ff00722a */ /* 0x000fe20003d8f000 */
[----:B------:R-:W-:Y:S01]  /*32f0*/  ISETP.GE.U32.AND P0, PT, R37, UR6, PT ;  /* 0x0000000625007c0c */ /* 0x000fe2000bf06070 */
[----:B------:R-:W-:Y:S01]  /*3300*/  IMAD.MOV.U32 R39, RZ, RZ, R35 ;  /* 0x000000ffff277224 */ /* 0x000fe200078e0023 */
[----:B------:R-:W-:Y:S02]  /*3310*/  LEA.HI.X.SX32 R35, R53, R6, 0x1, P3 ;  /* 0x0000000635237211 */ /* 0x000fe400018f0eff */
[----:B------:R-:W-:Y:S01]  /*3320*/  MOV R37, R34 ;  /* 0x0000002200257202 */ /* 0x000fe20000000f00 */
[----:B------:R-:W-:Y:S01]  /*3330*/  IMAD.MOV.U32 R34, RZ, RZ, RZ ;  /* 0x000000ffff227224 */ /* 0x000fe200078e00ff */
[----:B------:R-:W-:Y:S02]  /*3340*/  ISETP.GE.AND.EX P0, PT, R35, UR7, PT, P0 ;  /* 0x0000000723007c0c */ /* 0x000fe4000bf06300 */
[----:B------:R-:W-:Y:S02]  /*3350*/  FSEL R47, R36, R39, P4 ;  /* 0x00000027242f7208 */ /* 0x000fe40002000000 */
[----:B------:R-:W-:-:S03]  /*3360*/  SEL R34, R34, R37, P4 ;  /* 0x0000002522227207 */ /* 0x000fc60002000000 */
[----:B------:R-:W-:-:S05]  /*3370*/  @P5 LOP3.LUT R47, R39, 0x80000, RZ, 0xfc, !PT ;  /* 0x00080000272f5812 */ /* 0x000fca00078efcff */
[----:B------:R-:W-:-:S06]  /*3380*/  IMAD.MOV.U32 R35, RZ, RZ, R47 ;  /* 0x000000ffff237224 */ /* 0x000fcc00078e002f */
[----:B------:R-:W-:Y:S01]  /*3390*/  DADD R28, R28, R34 ;  /* 0x000000001c1c7229 */ /* 0x000fe20000000022 */
[----:B------:R-:W-:Y:S10]  /*33a0*/  @P0 BRA `(.L_x_3) ;  /* 0x0000002c00100947 */ /* 0x000ff40003800000 */
[----:B------:R-:W-:Y:S01]  /*33b0*/  BSSY.RECONVERGENT B2, `(.L_x_25) ;  /* 0x0000111000027945 */ /* 0x000fe20003800200 */
[----:B------:R-:W-:Y:S01]  /*33c0*/  MOV R54, RZ ;  /* 0x000000ff00367202 */ /* 0x000fe20000000f00 */
[----:B------:R-:W-:Y:S02]  /*33d0*/  IMAD.MOV.U32 R34, RZ, RZ, R30 ;  /* 0x000000ffff227224 */ /* 0x000fe400078e001e */
[----:B------:R-:W-:Y:S01]  /*33e0*/  IMAD.MOV.U32 R35, RZ, RZ, R31 ;  /* 0x000000ffff237224 */ /* 0x000fe200078e001f */
[----:B------:R-:W-:Y:S06]  /*33f0*/  @!P1 BRA `(.L_x_26) ;  /* 0x0000001000309947 */ /* 0x000fec0003800000 */
[----:B------:R-:W-:Y:S01]  /*3400*/  IMAD.WIDE.U32 R24, R0, 0x200000, RZ ;  /* 0x0020000000187825 */ /* 0x000fe200078e00ff */
[----:B------:R-:W-:Y:S03]  /*3410*/  BSSY.RECONVERGENT B3, `(.L_x_27) ;  /* 0x000002d000037945 */ /* 0x000fe60003800200 */
[----:B------:R-:W-:Y:S01]  /*3420*/  VIADD R4, R4, 0x1 ;  /* 0x0000000104047836 */ /* 0x000fe20000000000 */
[----:B------:R-:W-:Y:S01]  /*3430*/  LOP3.LUT R36, R24, R57, RZ, 0x3c, !PT ;  /* 0x0000003918247212 */ /* 0x000fe200078e3cff */
[----:B------:R-:W-:Y:S01]  /*3440*/  IMAD.MOV.U32 R24, RZ, RZ, 0x0 ;  /* 0x00000000ff187424 */ /* 0x000fe200078e00ff */
[----:B------:R-:W-:Y:S01]  /*3450*/  MOV R37, R25 ;  /* 0x0000001900257202 */ /* 0x000fe20000000f00 */
[----:B------:R-:W-:Y:S01]  /*3460*/  IMAD.MOV.U32 R25, RZ, RZ, 0x3ca00000 ;  /* 0x3ca00000ff197424 */ /* 0x000fe200078e00ff */
[----:B------:R-:W-:Y:S01]  /*3470*/  ISETP.NE.AND P4, PT, R4, RZ, PT ;  /* 0x000000ff0400720c */ /* 0x000fe20003f85270 */
[----:B------:R-:W-:Y:S01]  /*3480*/  IMAD.WIDE.U32 R56, R56, 0x200000, RZ ;  /* 0x0020000038387825 */ /* 0x000fe200078e00ff */
[----:B------:R-:W0:Y:S02]  /*3490*/  I2F.F64.U64 R50, R36 ;  /* 0x0000002400327312 */ /* 0x000e240000301800 */
[----:B------:R-:W-:-:S06]  /*34a0*/  LOP3.LUT R56, R56, R55, RZ, 0x3c, !PT ;  /* 0x0000003738387212 */ /* 0x000fcc00078e3cff */
[----:B------:R-:W1:Y:S01]  /*34b0*/  I2F.F64.U64 R30, R56 ;  /* 0x00000038001e7312 */ /* 0x000e620000301800 */
[----:B0-----:R-:W-:Y:S02]  /*34c0*/  DFMA R50, R50, R24, 5.5511151231257827021e-17 ;  /* 0x3c9000003232742b */ /* 0x001fe40000000018 */
[----:B-1----:R-:W-:-:S08]  /*34d0*/  DFMA R24, R30, 2.2204460492503130808e-16, R24 ;  /* 0x3cb000001e18782b */ /* 0x002fd00000000018 */
[----:B------:R-:W-:Y:S01]  /*34e0*/  ISETP.GT.AND P0, PT, R51, 0xfffff, PT ;  /* 0x000fffff3300780c */ /* 0x000fe20003f04270 */
[----:B------:R-:W-:Y:S01]  /*34f0*/  IMAD.MOV.U32 R35, RZ, RZ, R51 ;  /* 0x000000ffff237224 */ /* 0x000fe200078e0033 */
[-C--:B------:R-:W-:Y:S02]  /*3500*/  MOV R34, R50.reuse ;  /* 0x0000003200227202 */ /* 0x080fe40000000f00 */
[----:B------:R-:W-:Y:S01]  /*3510*/  MOV R38, R50 ;  /* 0x0000003200267202 */ /* 0x000fe20000000f00 */
[----:B------:R-:W-:Y:S01]  /*3520*/  IMAD.MOV.U32 R50, RZ, RZ, -0x3ff ;  /* 0xfffffc01ff327424 */ /* 0x000fe200078e00ff */
[----:B------:R-:W-:-:S07]  /*3530*/  DMUL R36, RZ, R24 ;  /* 0x00000018ff247228 */ /* 0x000fce0000000000 */
[----:B------:R-:W-:-:S10]  /*3540*/  @!P0 DMUL R34, R34, 1.80143985094819840000e+16 ;  /* 0x4350000022228828 */ /* 0x000fd40000000000 */
[----:B------:R-:W-:Y:S02]  /*3550*/  @!P0 IMAD.MOV.U32 R51, RZ, RZ, R35 ;  /* 0x000000ffff338224 */ /* 0x000fe400078e0023 */
[----:B------:R-:W-:-:S03]  /*3560*/  @!P0 IMAD.MOV.U32 R38, RZ, RZ, R34 ;  /* 0x000000ffff268224 */ /* 0x000fc600078e0022 */
[----:B------:R-:W-:-:S04]  /*3570*/  IADD3 R0, PT, PT, R51, -0x1, RZ ;  /* 0xffffffff33007810 */ /* 0x000fc80007ffe0ff */
        /* <DEDUP_REMOVED lines=14> */
[----:B------:R-:W-:-:S04]  /*3660*/  IADD3 R3, PT, PT, R3, 0x1, RZ ;  /* 0x0000000103037810 */ /* 0x000fc80007ffe0ff */
[----:B------:R-:W-:-:S13]  /*3670*/  ISETP.NE.AND P3, PT, R3, RZ, PT ;  /* 0x000000ff0300720c */ /* 0x000fda0003f65270 */
[----:B------:R-:W-:Y:S02]  /*3680*/  @!P3 VIADD R43, R43, 0x1 ;  /* 0x000000012b2bb836 */ /* 0x000fe40000000000 */
[----:B------:R-:W-:Y:S02]  /*3690*/  @!P3 VIADD R34, R44, 0x1 ;  /* 0x000000012c22b836 */ /* 0x000fe40000000000 */
[----:B------:R-:W-:Y:S01]  /*36a0*/  @!P3 IMAD.MOV.U32 R3, RZ, RZ, RZ ;  /* 0x000000ffff03b224 */ /* 0x000fe200078e00ff */
[----:B------:R-:W-:-:S13]  /*36b0*/  ISETP.NE.AND P4, PT, R43, RZ, !P3 ;  /* 0x000000ff2b00720c */ /* 0x000fda0005f85270 */
[----:B------:R-:W-:-:S05]  /*36c0*/  @P4 IADD3 R34, PT, PT, R44, RZ, RZ ;  /* 0x000000ff2c224210 */ /* 0x000fca0007ffe0ff */
[----:B------:R-:W-:-:S07]  /*36d0*/  @!P3 IMAD.MOV.U32 R44, RZ, RZ, R34 ;  /* 0x000000ffff2cb224 */ /* 0x000fce00078e0022 */
.L_x_28:
[----:B------:R-:W-:Y:S05]  /*36e0*/  BSYNC.RECONVERGENT B3 ;  /* 0x0000000000037941 */ /* 0x000fea0003800200 */
.L_x_27:
[----:B------:R-:W-:Y:S01]  /*36f0*/  BSSY.RECONVERGENT B3, `(.L_x_29) ;  /* 0x0000041000037945 */ /* 0x000fe20003800200 */
[----:B------:R-:W-:-:S03]  /*3700*/  @!P0 MOV R50, 0xfffffbcb ;  /* 0xfffffbcb00328802 */ /* 0x000fc60000000f00 */
        /* <DEDUP_REMOVED lines=11> */
[----:B------:R-:W-:Y:S02]  /*37c0*/  @P0 VIADD R35, R31, 0xfff00000 ;  /* 0xfff000001f230836 */ /* 0x000fe40000000000 */
[----:B------:R-:W-:-:S03]  /*37d0*/  @P0 VIADD R50, R50, 0x1 ;  /* 0x0000000132320836 */ /* 0x000fc60000000000 */
[----:B------:R-:W-:-:S06]  /*37e0*/  @P0 MOV R31, R35 ;  /* 0x00000023001f0202 */ /* 0x000fcc0000000f00 */
        /* <DEDUP_REMOVED lines=12> */
[----:B------:R-:W-:Y:S01]  /*38b0*/  IMAD.MOV.U32 R30, RZ, RZ, -0x748574fc ;  /* 0x8b7a8b04ff1e7424 */ /* 0x000fe200078e00ff */
[----:B------:R-:W-:-:S06]  /*38c0*/  MOV R31, 0x3ed0ee25 ;  /* 0x3ed0ee25001f7802 */ /* 0x000fcc0000000f00 */
[----:B------:R-:W-:Y:S02]  /*38d0*/  DMUL R34, R48, R34 ;  /* 0x0000002230227228 */ /* 0x000fe40000000000 */
[----:B------:R-:W-:Y:S01]  /*38e0*/  DFMA R30, R38, UR10, R30 ;  /* 0x0000000a261e7c2b */ /* 0x000fe2000800001e */
[----:B------:R-:W-:Y:S01]  /*38f0*/  UMOV UR10, 0x9f02676f ;  /* 0x9f02676f000a7882 */ /* 0x000fe20000000000 */
[----:B------:R-:W-:Y:S01]  /*3900*/  UMOV UR11, 0x3ef3b266 ;  /* 0x3ef3b266000b7882 */ /* 0x000fe20000000000 */
[----:B------:R-:W-:Y:S01]  /*3910*/  LOP3.LUT R48, R50, 0x80000000, RZ, 0x3c, !PT ;  /* 0x8000000032307812 */ /* 0x000fe200078e3cff */
[----:B------:R-:W-:-:S04]  /*3920*/  IMAD.MOV.U32 R49, RZ, RZ, 0x43300000 ;  /* 0x43300000ff317424 */ /* 0x000fc800078e00ff */
        /* <DEDUP_REMOVED lines=29> */
.L_x_30:
[----:B------:R-:W-:Y:S05]  /*3b00*/  BSYNC.RECONVERGENT B3 ;  /* 0x0000000000037941 */ /* 0x000fea0003800200 */
.L_x_29:
[----:B------:R-:W-:Y:S01]  /*3b10*/  DMUL R30, R30, -2 ;  /* 0xc00000001e1e7828 */ /* 0x000fe20000000000 */
[----:B------:R-:W-:Y:S01]  /*3b20*/  IMAD.MOV.U32 R34, RZ, RZ, R24 ;  /* 0x000000ffff227224 */ /* 0x000fe200078e0018 */
[----:B------:R-:W-:Y:S01]  /*3b30*/  UMOV UR10, 0x33145c07 ;  /* 0x33145c07000a7882 */ /* 0x000fe20000000000 */
[----:B------:R-:W-:Y:S01]  /*3b40*/  IMAD.MOV.U32 R35, RZ, RZ, R0 ;  /* 0x000000ffff237224 */ /* 0x000fe200078e0000 */
[----:B------:R-:W-:Y:S01]  /*3b50*/  UMOV UR11, 0x3ca1a626 ;  /* 0x3ca1a626000b7882 */ /* 0x000fe20000000000 */
[----:B------:R-:W-:Y:S01]  /*3b60*/  MOV R32, 0x0 ;  /* 0x0000000000207802 */ /* 0x000fe20000000f00 */
[----:B------:R-:W0:Y:S01]  /*3b70*/  MUFU.RSQ64H R51, R31 ;  /* 0x0000001f00337308 */ /* 0x000e220000001c00 */
[----:B------:R-:W-:Y:S01]  /*3b80*/  IMAD.MOV.U32 R33, RZ, RZ, 0x3fd80000 ;  /* 0x3fd80000ff217424 */ /* 0x000fe200078e00ff */
[----:B------:R-:W-:Y:S01]  /*3b90*/  BSSY.RECONVERGENT B3, `(.L_x_31) ;  /* 0x000004d000037945 */ /* 0x000fe20003800200 */
[----:B-1----:R-:W-:Y:S01]  /*3ba0*/  DFMA R36, R36, -0.5, R34 ;  /* 0xbfe000002424782b */ /* 0x002fe20000000022 */
[----:B------:R-:W-:-:S04]  /*3bb0*/  IADD3 R50, PT, PT, R31, -0x3500000, RZ ;  /* 0xfcb000001f327810 */ /* 0x000fc80007ffe0ff */
[----:B------:R-:W1:Y:S03]  /*3bc0*/  F2I.S64.F64 R38, R24 ;  /* 0x0000001800267311 */ /* 0x000e660000301900 */
[----:B------:R-:W-:Y:S01]  /*3bd0*/  DMUL R48, R36, UR10 ;  /* 0x0000000a24307c28 */ /* 0x000fe20008000000 */
[----:B------:R-:W-:Y:S01]  /*3be0*/  UMOV UR10, 0x54442d18 ;  /* 0x54442d18000a7882 */ /* 0x000fe20000000000 */
[----:B------:R-:W-:Y:S01]  /*3bf0*/  UMOV UR11, 0x400921fb ;  /* 0x400921fb000b7882 */ /* 0x000fe20000000000 */
[----:B0-----:R-:W-:-:S05]  /*3c00*/  DMUL R56, R50, R50 ;  /* 0x0000003232387228 */ /* 0x001fca0000000000 */
[----:B------:R-:W-:Y:S01]  /*3c10*/  DFMA R48, R36, UR10, R48 ;  /* 0x0000000a24307c2b */ /* 0x000fe20008000030 */
[----:B------:R-:W-:Y:S01]  /*3c20*/  UMOV UR10, 0xf9785eba ;  /* 0xf9785eba000a7882 */ /* 0x000fe20000000000 */
[----:B------:R-:W-:Y:S01]  /*3c30*/  IMAD.MOV.U32 R36, RZ, RZ, -0x3e107ad8 ;  /* 0xc1ef8528ff247424 */ /* 0x000fe200078e00ff */
[----:B------:R-:W-:Y:S01]  /*3c40*/  UMOV UR11, 0x3de5db65 ;  /* 0x3de5db65000b7882 */ /* 0x000fe20000000000 */
[----:B------:R-:W-:Y:S01]  /*3c50*/  IMAD.MOV.U32 R37, RZ, RZ, 0x3e21eea7 ;  /* 0x3e21eea7ff257424 */ /* 0x000fe200078e00ff */
[C---:B-1----:R-:W-:Y:S01]  /*3c60*/  LOP3.LUT R0, R38.reuse, 0x1, RZ, 0xc0, !PT ;  /* 0x0000000126007812 */ /* 0x042fe200078ec0ff */
[----:B------:R-:W-:Y:S01]  /*3c70*/  DFMA R56, R30, -R56, 1 ;  /* 0x3ff000001e38742b */ /* 0x000fe20000000838 */
[----:B------:R-:W-:Y:S01]  /*3c80*/  LOP3.LUT P1, RZ, R38, 0x2, RZ, 0xc0, !PT ;  /* 0x0000000226ff7812 */ /* 0x000fe2000782c0ff */
[----:B------:R-:W-:Y:S01]  /*3c90*/  DMUL R46, R48, R48 ;  /* 0x00000030302e7228 */ /* 0x000fe20000000000 */
[----:B------:R-:W-:-:S04]  /*3ca0*/  ISETP.NE.U32.AND P0, PT, R0, 0x1, PT ;  /* 0x000000010000780c */ /* 0x000fc80003f05070 */
[----:B------:R-:W-:Y:S01]  /*3cb0*/  ISETP.NE.U32.AND.EX P0, PT, RZ, RZ, PT, P0 ;  /* 0x000000ffff00720c */ /* 0x000fe20003f05100 */
[----:B------:R-:W-:Y:S02]  /*3cc0*/  DFMA R32, R56, R32, 0.5 ;  /* 0x3fe000003820742b */ /* 0x000fe40000000020 */
[----:B------:R-:W-:-:S08]  /*3cd0*/  DMUL R56, R50, R56 ;  /* 0x0000003832387228 */ /* 0x000fd00000000000 */
[----:B------:R-:W-:Y:S01]  /*3ce0*/  DFMA R56, R32, R56, R50 ;  /* 0x000000382038722b */ /* 0x000fe20000000032 */
[----:B------:R-:W-:Y:S01]  /*3cf0*/  IMAD.MOV.U32 R32, RZ, RZ, 0x2cb0d246 ;  /* 0x2cb0d246ff207424 */ /* 0x000fe200078e00ff */
[----:B------:R-:W-:-:S06]  /*3d00*/  MOV R33, 0x3e5ae5f1 ;  /* 0x3e5ae5f100217802 */ /* 0x000fcc0000000f00 */
        /* <DEDUP_REMOVED lines=33> */
[----:B------:R-:W-:Y:S01]  /*3f20*/  IADD3 R47, PT, PT, R57, -0x100000, RZ ;  /* 0xfff00000392f7810 */ /* 0x000fe20007ffe0ff */
[----:B------:R-:W-:-:S04]  /*3f30*/  IMAD.MOV.U32 R46, RZ, RZ, R56 ;  /* 0x000000ffff2e7224 */ /* 0x000fc800078e0038 */
        /* <DEDUP_REMOVED lines=16> */
[----:B------:R-:W-:Y:S01]  /*4040*/  IMAD.MOV.U32 R54, RZ, RZ, R30 ;  /* 0x000000ffff367224 */ /* 0x000fe200078e001e */
[----:B------:R-:W-:-:S07]  /*4050*/  MOV R55, R31 ;  /* 0x0000001f00377202 */ /* 0x000fce0000000f00 */
.L_x_32:
[----:B------:R-:W-:Y:S05]  /*4060*/  BSYNC.RECONVERGENT B3 ;  /* 0x0000000000037941 */ /* 0x000fea0003800200 */
.L_x_31:
        /* <DEDUP_REMOVED lines=69> */
.L_x_26:
[----:B------:R-:W-:Y:S05]  /*44c0*/  BSYNC.RECONVERGENT B2 ;  /* 0x0000000000027941 */ /* 0x000fea0003800200 */
.L_x_25:
[----:B------:R-:W0:Y:S01]  /*44d0*/  LDC.64 R48, c[0x0][0x3a0] ;  /* 0x0000e800ff307b82 */ /* 0x000e220000000a00 */
[----:B------:R-:W-:Y:S01]  /*44e0*/  IMAD.MOV.U32 R46, RZ, RZ, 0x652b82fe ;  /* 0x652b82feff2e7424 */ /* 0x000fe200078e00ff */
[----:B------:R-:W-:Y:S01]  /*44f0*/  MOV R47, 0x3ff71547 ;  /* 0x3ff71547002f7802 */ /* 0x000fe20000000f00 */
[----:B------:R-:W-:Y:S01]  /*4500*/  IMAD.MOV.U32 R36, RZ, RZ, -0x105c611 ;  /* 0xfefa39efff247424 */ /* 0x000fe200078e00ff */
[----:B------:R-:W-:Y:S01]  /*4510*/  UMOV UR10, 0x3b39803f ;  /* 0x3b39803f000a7882 */ /* 0x000fe20000000000 */
[----:B------:R-:W-:Y:S01]  /*4520*/  IMAD.MOV.U32 R37, RZ, RZ, 0x3fe62e42 ;  /* 0x3fe62e42ff257424 */ /* 0x000fe200078e00ff */
[----:B------:R-:W-:Y:S01]  /*4530*/  UMOV UR11, 0x3c7abc9e ;  /* 0x3c7abc9e000b7882 */ /* 0x000fe20000000000 */
[----:B------:R-:W-:Y:S01]  /*4540*/  BSSY.RECONVERGENT B2, `(.L_x_33) ;  /* 0x0000039000027945 */ /* 0x000fe20003800200 */
[----:B------:R-:W0:Y:S02]  /*4550*/  LDC.64 R32, c[0x0][0x3a8] ;  /* 0x0000ea00ff207b82 */ /* 0x000e240000000a00 */
[----:B0-----:R-:W-:-:S06]  /*4560*/  DFMA R48, R34, R32, R48 ;  /* 0x000000202230722b */ /* 0x001fcc0000000030 */
[----:B------:R-:W0:Y:S02]  /*4570*/  LDC.64 R34, c[0x0][0x390] ;  /* 0x0000e400ff227b82 */ /* 0x000e240000000a00 */
[----:B------:R-:W-:Y:S02]  /*4580*/  DFMA R46, R48, R46, 6.75539944105574400000e+15 ;  /* 0x43380000302e742b */ /* 0x000fe4000000002e */
[----:B------:R-:W-:-:S06]  /*4590*/  FSETP.GEU.AND P0, PT, |R49|, 4.1917929649353027344, PT ;  /* 0x4086232b3100780b */ /* 0x000fcc0003f0e200 */
[----:B------:R-:W-:-:S08]  /*45a0*/  DADD R32, R46, -6.75539944105574400000e+15 ;  /* 0xc33800002e207429 */ /* 0x000fd00000000000 */
[----:B------:R-:W-:-:S08]  /*45b0*/  DFMA R38, R32, -R36, R48 ;  /* 0x800000242026722b */ /* 0x000fd00000000030 */
[----:B------:R-:W-:Y:S01]  /*45c0*/  DFMA R38, R32, -UR10, R38 ;  /* 0x8000000a20267c2b */ /* 0x000fe20008000026 */
[----:B------:R-:W-:Y:S01]  /*45d0*/  UMOV UR10, 0x69ce2bdf ;  /* 0x69ce2bdf000a7882 */ /* 0x000fe20000000000 */
[----:B------:R-:W-:Y:S01]  /*45e0*/  MOV R32, 0xfca213ea ;  /* 0xfca213ea00207802 */ /* 0x000fe20000000f00 */
[----:B------:R-:W-:Y:S01]  /*45f0*/  IMAD.MOV.U32 R33, RZ, RZ, 0x3e928af3 ;  /* 0x3e928af3ff217424 */ /* 0x000fe200078e00ff */
        /* <DEDUP_REMOVED lines=28> */
[----:B------:R-:W1:Y:S08]  /*47c0*/  LDC.64 R32, c[0x0][0x398] ;  /* 0x0000e600ff207b82 */ /* 0x000e700000000a00 */
[----:B------:R-:W-:Y:S01]  /*47d0*/  IMAD R51, R46, 0x100000, R39 ;  /* 0x001000002e337824 */ /* 0x000fe200078e0227 */
[----:B------:R-:W-:Y:S01]  /*47e0*/  MOV R50, R38 ;  /* 0x0000002600327202 */ /* 0x000fe20000000f00 */
[----:B0-----:R-:W-:Y:S06]  /*47f0*/  @!P0 BRA `(.L_x_34) ;  /* 0x0000000000348947 */ /* 0x001fec0003800000 */
[----:B------:R-:W-:Y:S01]  /*4800*/  FSETP.GEU.AND P1, PT, |R49|, 4.2275390625, PT ;  /* 0x408748003100780b */ /* 0x000fe20003f2e200 */
[C---:B------:R-:W-:Y:S02]  /*4810*/  DSETP.GEU.AND P0, PT, R48.reuse, RZ, PT ;  /* 0x000000ff3000722a */ /* 0x040fe40003f0e000 */
[----:B------:R-:W-:-:S10]  /*4820*/  DADD R48, R48, +INF ;  /* 0x7ff0000030307429 */ /* 0x000fd40000000000 */
[----:B------:R-:W-:Y:S02]  /*4830*/  @!P1 LEA.HI R47, R46, R46, RZ, 0x1 ;  /* 0x0000002e2e2f9211 */ /* 0x000fe400078f08ff */
[----:B------:R-:W-:Y:S02]  /*4840*/  FSEL R50, R48, RZ, P0 ;  /* 0x000000ff30327208 */ /* 0x000fe40000000000 */
[----:B------:R-:W-:Y:S02]  /*4850*/  @!P1 SHF.R.S32.HI R47, RZ, 0x1, R47 ;  /* 0x00000001ff2f9819 */ /* 0x000fe4000001142f */
[----:B------:R-:W-:-:S03]  /*4860*/  FSEL R51, R49, RZ, P0 ;  /* 0x000000ff31337208 */ /* 0x000fc60000000000 */
[----:B------:R-:W-:Y:S02]  /*4870*/  @!P1 IMAD.IADD R46, R46, 0x1, -R47 ;  /* 0x000000012e2e9824 */ /* 0x000fe400078e0a2f */
[----:B------:R-:W-:-:S03]  /*4880*/  @!P1 IMAD R47, R47, 0x100000, R39 ;  /* 0x001000002f2f9824 */ /* 0x000fc600078e0227 */
[----:B------:R-:W-:Y:S02]  /*4890*/  @!P1 LEA R39, R46, 0x3ff00000, 0x14 ;  /* 0x3ff000002e279811 */ /* 0x000fe400078ea0ff */
[----:B------:R-:W-:Y:S01]  /*48a0*/  @!P1 MOV R46, R38 ;  /* 0x00000026002e9202 */ /* 0x000fe20000000f00 */
[----:B------:R-:W-:-:S06]  /*48b0*/  @!P1 IMAD.MOV.U32 R38, RZ, RZ, RZ ;  /* 0x000000ffff269224 */ /* 0x000fcc00078e00ff */
[----:B------:R-:W-:-:S11]  /*48c0*/  @!P1 DMUL R50, R46, R38 ;  /* 0x000000262e329228 */ /* 0x000fd60000000000 */
.L_x_34:
[----:B------:R-:W-:Y:S05]  /*48d0*/  BSYNC.RECONVERGENT B2 ;  /* 0x0000000000027941 */ /* 0x000fea0003800200 */
.L_x_33:
[----:B-1----:R-:W-:Y:S01]  /*48e0*/  DFMA R32, R50, R34, -R32 ;  /* 0x000000223220722b */ /* 0x002fe20000000820 */
[----:B------:R-:W-:Y:S01]  /*48f0*/  VIADD R53, R53, UR5 ;  /* 0x0000000535357c36 */ /* 0x000fe20008000000 */
[----:B------:R-:W-:-:S04]  /*4900*/  MOV R34, RZ ;  /* 0x000000ff00227202 */ /* 0x000fc80000000f00 */
[----:B------:R-:W-:Y:S02]  /*4910*/  IADD3 R35, P1, PT, R53, R5, RZ ;  /* 0x0000000535237210 */ /* 0x000fe40007f3e0ff */
[----:B------:R-:W-:Y:S02]  /*4920*/  DSETP.MAX.AND P3, P4, RZ, R32, PT ;  /* 0x00000020ff00722a */ /* 0x000fe40003c6f000 */
[----:B------:R-:W-:Y:S01]  /*4930*/  ISETP.GE.U32.AND P0, PT, R35, UR6, PT ;  /* 0x0000000623007c0c */ /* 0x000fe2000bf06070 */
[----:B------:R-:W-:Y:S01]  /*4940*/  IMAD.MOV.U32 R39, RZ, RZ, R33 ;  /* 0x000000ffff277224 */ /* 0x000fe200078e0021 */
[----:B------:R-:W-:Y:S01]  /*4950*/  LEA.HI.X.SX32 R53, R53, R6, 0x1, P1 ;  /* 0x0000000635357211 */ /* 0x000fe200008f0eff */
[----:B------:R-:W-:Y:S02]  /*4960*/  IMAD.MOV.U32 R35, RZ, RZ, R32 ;  /* 0x000000ffff237224 */ /* 0x000fe400078e0020 */
[----:B------:R-:W-:Y:S01]  /*4970*/  HFMA2 R32, -RZ, RZ, 0, 0 ;  /* 0x00000000ff207431 */ /* 0x000fe200000001ff */
[----:B------:R-:W-:-:S02]  /*4980*/  ISETP.GE.AND.EX P0, PT, R53, UR7, PT, P0 ;  /* 0x0000000735007c0c */ /* 0x000fc4000bf06300 */
[----:B------:R-:W-:-:S04]  /*4990*/  FSEL R47, R34, R39, P3 ;  /* 0x00000027222f7208 */ /* 0x000fc80001800000 */
[----:B------:R-:W-:Y:S02]  /*49a0*/  @P4 LOP3.LUT R47, R39, 0x80000, RZ, 0xfc, !PT ;  /* 0x00080000272f4812 */ /* 0x000fe400078efcff */
[----:B------:R-:W-:-:S03]  /*49b0*/  SEL R32, R32, R35, P3 ;  /* 0x0000002320207207 */ /* 0x000fc60001800000 */
[----:B------:R-:W-:-:S06]  /*49c0*/  IMAD.MOV.U32 R33, RZ, RZ, R47 ;  /* 0x000000ffff217224 */ /* 0x000fcc00078e002f */
[----:B------:R-:W-:Y:S01]  /*49d0*/  DADD R28, R28, R32 ;  /* 0x000000001c1c7229 */ /* 0x000fe20000000020 */
[----:B------:R-:W-:Y:S10]  /*49e0*/  @P0 BRA `(.L_x_3) ;  /* 0x0000001400800947 */ /* 0x000ff40003800000 */
[----:B------:R-:W-:Y:S01]  /*49f0*/  BSSY.RECONVERGENT B2, `(.L_x_35) ;  /* 0x0000110000027945 */ /* 0x000fe20003800200 */
[----:B------:R-:W-:Y:S01]  /*4a00*/  IMAD.MOV.U32 R54, RZ, RZ, RZ ;  /* 0x000000ffff367224 */ /* 0x000fe200078e00ff */
[----:B------:R-:W-:Y:S01]  /*4a10*/  MOV R52, R30 ;  /* 0x0000001e00347202 */ /* 0x000fe20000000f00 */
[----:B------:R-:W-:Y:S01]  /*4a20*/  IMAD.MOV.U32 R53, RZ, RZ, R31 ;  /* 0x000000ffff357224 */ /* 0x000fe200078e001f */
[----:B------:R-:W-:Y:S06]  /*4a30*/  @P2 BRA `(.L_x_36) ;  /* 0x00000010002c2947 */ /* 0x000fec0003800000 */
[----:B------:R-:W-:Y:S01]  /*4a40*/  IMAD.WIDE.U32 R22, R0, 0x200000, RZ ;  /* 0x0020000000167825 */ /* 0x000fe200078e00ff */
[----:B------:R-:W-:Y:S03]  /*4a50*/  BSSY.RECONVERGENT B3, `(.L_x_37) ;  /* 0x000002d000037945 */ /* 0x000fe60003800200 */
[----:B------:R-:W-:Y:S01]  /*4a60*/  IMAD.MOV.U32 R33, RZ, RZ, R23 ;  /* 0x000000ffff217224 */ /* 0x000fe200078e0017 */
[----:B------:R-:W-:Y:S01]  /*4a70*/  LOP3.LUT R32, R22, R57, RZ, 0x3c, !PT ;  /* 0x0000003916207212 */ /* 0x000fe200078e3cff */
[----:B------:R-:W-:Y:S01]  /*4a80*/  IMAD.MOV.U32 R23, RZ, RZ, 0x3ca00000 ;  /* 0x3ca00000ff177424 */ /* 0x000fe200078e00ff */
[----:B------:R-:W-:Y:S01]  /*4a90*/  MOV R22, 0x0 ;  /* 0x0000000000167802 */ /* 0x000fe20000000f00 */
[----:B------:R-:W-:Y:S01]  /*4aa0*/  IMAD.WIDE.U32 R56, R56, 0x200000, RZ ;  /* 0x0020000038387825 */ /* 0x000fe200078e00ff */
[----:B------:R-:W0:Y:S03]  /*4ab0*/  I2F.F64.U64 R52, R32 ;  /* 0x0000002000347312 */ /* 0x000e260000301800 */
[----:B------:R-:W-:Y:S01]  /*4ac0*/  VIADD R4, R4, 0x1 ;  /* 0x0000000104047836 */ /* 0x000fe20000000000 */
[----:B------:R-:W-:-:S04]  /*4ad0*/  LOP3.LUT R56, R56, R55, RZ, 0x3c, !PT ;  /* 0x0000003738387212 */ /* 0x000fc800078e3cff */
[----:B------:R-:W1:Y:S01]  /*4ae0*/  I2F.F64.U64 R30, R56 ;  /* 0x00000038001e7312 */ /* 0x000e620000301800 */
[----:B------:R-:W-:Y:S01]  /*4af0*/  ISETP.NE.AND P3, PT, R4, RZ, PT ;  /* 0x000000ff0400720c */ /* 0x000fe20003f65270 */
[----:B0-----:R-:W-:Y:S02]  /*4b00*/  DFMA R52, R52, R22, 5.5511151231257827021e-17 ;  /* 0x3c9000003434742b */ /* 0x001fe40000000016 */
[----:B-1----:R-:W-:-:S08]  /*4b10*/  DFMA R22, R30, 2.2204460492503130808e-16, R22 ;  /* 0x3cb000001e16782b */ /* 0x002fd00000000016 */
[----:B------:R-:W-:Y:S01]  /*4b20*/  ISETP.GT.AND P0, PT, R53, 0xfffff, PT ;  /* 0x000fffff3500780c */ /* 0x000fe20003f04270 */
[--C-:B------:R-:W-:Y:S01]  /*4b30*/  IMAD.MOV.U32 R34, RZ, RZ, R52.reuse ;  /* 0x000000ffff227224 */ /* 0x100fe200078e0034 */
[----:B------:R-:W-:Y:S01]  /*4b40*/  MOV R35, R53 ;  /* 0x0000003500237202 */ /* 0x000fe20000000f00 */
[----:B------:R-:W-:Y:S02]  /*4b50*/  IMAD.MOV.U32 R50, RZ, RZ, R52 ;  /* 0x000000ffff327224 */ /* 0x000fe400078e0034 */
[----:B------:R-:W-:Y:S01]  /*4b60*/  IMAD.MOV.U32 R52, RZ, RZ, -0x3ff ;  /* 0xfffffc01ff347424 */ /* 0x000fe200078e00ff */
[----:B------:R-:W-:-:S07]  /*4b70*/  DMUL R32, RZ, R22 ;  /* 0x00000016ff207228 */ /* 0x000fce0000000000 */
[----:B------:R-:W-:-:S10]  /*4b80*/  @!P0 DMUL R34, R34, 1.80143985094819840000e+16 ;  /* 0x4350000022228828 */ /* 0x000fd40000000000 */
[----:B------:R-:W-:Y:S01]  /*4b90*/  @!P0 IMAD.MOV.U32 R53, RZ, RZ, R35 ;  /* 0x000000ffff358224 */ /* 0x000fe200078e0023 */
[----:B------:R-:W-:-:S03]  /*4ba0*/  @!P0 MOV R50, R34 ;  /* 0x0000002200328202 */ /* 0x000fc60000000f00 */
[----:B------:R-:W-:-:S05]  /*4bb0*/  VIADD R0, R53, 0xffffffff ;  /* 0xffffffff35007836 */ /* 0x000fca0000000000 */
[----:B------:R-:W-:Y:S02]  /*4bc0*/  ISETP.GE.U32.AND P1, PT, R0, 0x7fefffff, PT ;  /* 0x7fefffff0000780c */ /* 0x000fe40003f26070 */
[----:B------:R-:W-:-:S04]  /*4bd0*/  SHF.L.U32 R0, R23, 0x1, RZ ;  /* 0x0000000117007819 */ /* 0x000fc800000006ff */
[----:B------:R-:W-:-:S04]  /*4be0*/  ISETP.GT.U32.AND P2, PT, R0, -0x79800000, PT ;  /* 0x868000000000780c */ /* 0x000fc80003f44070 */
[----:B------:R-:W-:Y:S02]  /*4bf0*/  FSEL R0, R33, R23, P2 ;  /* 0x0000001721007208 */ /* 0x000fe40001000000 */
[----:B------:R-:W-:Y:S01]  /*4c00*/  FSEL R22, R32, R22, P2 ;  /* 0x0000001620167208 */ /* 0x000fe20001000000 */
[----:B------:R-:W-:Y:S01]  /*4c10*/  @P1 IMAD.MOV.U32 R30, RZ, RZ, 0x0 ;  /* 0x00000000ff1e1424 */ /* 0x000fe200078e00ff */
[----:B------:R-:W-:Y:S01]  /*4c20*/  IADD3 R23, PT, PT, R0, 0x100000, RZ ;  /* 0x0010000000177810 */ /* 0x000fe20007ffe0ff */
[----:B------:R-:W-:Y:S01]  /*4c30*/  @P1 IMAD.MOV.U32 R31, RZ, RZ, 0x7ff00000 ;  /* 0x7ff00000ff1f1424 */ /* 0x000fe200078e00ff */
[----:B------:R-:W-:Y:S02]  /*4c40*/  @P1 LOP3.LUT P2, RZ, R35, 0x7fffffff, RZ, 0xc0, !PT ;  /* 0x7fffffff23ff1812 */ /* 0x000fe4000784c0ff */
[----:B------:R0:W1:Y:S03]  /*4c50*/  FRND.F64 R32, R22 ;  /* 0x0000001600207313 */ /* 0x0000660000301800 */
[----:B------:R-:W-:-:S10]  /*4c60*/  @P1 DFMA R30, R34, R30, +INF ;  /* 0x7ff00000221e142b */ /* 0x000fd4000000001e */
[----:B------:R-:W-:Y:S02]  /*4c70*/  @P1 FSEL R30, R30, RZ, P2 ;  /* 0x000000ff1e1e1208 */ /* 0x000fe40001000000 */
[----:B------:R-:W-:Y:S01]  /*4c80*/  @P1 FSEL R31, R31, -QNAN , P2 ;  /* 0xfff000001f1f1808 */ /* 0x000fe20001000000 */
[----:B01----:R-:W-:Y:S06]  /*4c90*/  @P3 BRA `(.L_x_38) ;  /* 0x0000000000203947 */ /* 0x003fec0003800000 */
        /* <DEDUP_REMOVED lines=8> */
.L_x_38:
[----:B------:R-:W-:Y:S05]  /*4d20*/  BSYNC.RECONVERGENT B3 ;  /* 0x0000000000037941 */ /* 0x000fea0003800200 */
.L_x_37:
[----:B------:R-:W-:Y:S01]  /*4d30*/  BSSY.RECONVERGENT B3, `(.L_x_39) ;  /* 0x0000040000037945 */ /* 0x000fe20003800200 */
[----:B------:R-:W-:-:S03]  /*4d40*/  @!P0 IMAD.MOV.U32 R52, RZ, RZ, -0x435 ;  /* 0xfffffbcbff348424 */ /* 0x000fc600078e00ff */
[----:B------:R-:W-:Y:S05]  /*4d50*/  @P1 BRA `(.L_x_40) ;  /* 0x0000000000f41947 */ /* 0x000fea0003800000 */
[C---:B------:R-:W-:Y:S01]  /*4d60*/  LOP3.LUT R30, R53.reuse, 0xfffff, RZ, 0xc0, !PT ;  /* 0x000fffff351e7812 */ /* 0x040fe200078ec0ff */
[----:B------:R-:W-:Y:S01]  /*4d70*/  UMOV UR10, 0x3ae80f1e ;  /* 0x3ae80f1e000a7882 */ /* 0x000fe20000000000 */
[----:B------:R-:W-:Y:S01]  /*4d80*/  UMOV UR11, 0x3eb1380b ;  /* 0x3eb1380b000b7882 */ /* 0x000fe20000000000 */
[----:B------:R-:W-:Y:S01]  /*4d90*/  LEA.HI R52, R53, R52, RZ, 0xc ;  /* 0x0000003435347211 */ /* 0x000fe200078f60ff */
[----:B------:R-:W-:Y:S01]  /*4da0*/  UMOV UR12, 0x80000000 ;  /* 0x80000000000c7882 */ /* 0x000fe20000000000 */
[----:B------:R-:W-:Y:S01]  /*4db0*/  LOP3.LUT R51, R30, 0x3ff00000, RZ, 0xfc, !PT ;  /* 0x3ff000001e337812 */ /* 0x000fe200078efcff */
[----:B------:R-:W-:Y:S01]  /*4dc0*/  IMAD.MOV.U32 R30, RZ, RZ, RZ ;  /* 0x000000ffff1e7224 */ /* 0x000fe200078e00ff */
[----:B------:R-:W-:Y:S02]  /*4dd0*/  UMOV UR13, 0x43300000 ;  /* 0x43300000000d7882 */ /* 0x000fe40000000000 */
[----:B------:R-:W-:-:S13]  /*4de0*/  ISETP.GE.U32.AND P0, PT, R51, 0x3ff6a09f, PT ;  /* 0x3ff6a09f3300780c */ /* 0x000fda0003f06070 */
        /* <DEDUP_REMOVED lines=8> */
[----:B------:R-:W-:Y:S01]  /*4e70*/  DFMA R48, R30, R48, R30 ;  /* 0x000000301e30722b */ /* 0x000fe2000000001e */
[----:B------:R-:W-:Y:S01]  /*4e80*/  MOV R30, 0x8b7a8b04 ;  /* 0x8b7a8b04001e7802 */ /* 0x000fe20000000f00 */
[----:B------:R-:W-:-:S06]  /*4e90*/  IMAD.MOV.U32 R31, RZ, RZ, 0x3ed0ee25 ;  /* 0x3ed0ee25ff1f7424 */ /* 0x000fcc00078e00ff */
[----:B------:R-:W-:-:S08]  /*4ea0*/  DMUL R46, R50, R48 ;  /* 0x00000030322e7228 */ /* 0x000fd00000000000 */
[----:B------:R-:W-:-:S08]  /*4eb0*/  DFMA R46, R50, R48, R46 ;  /* 0x00000030322e722b */ /* 0x000fd0000000002e */
[----:B------:R-:W-:-:S08]  /*4ec0*/  DMUL R38, R46, R46 ;  /* 0x0000002e2e267228 */ /* 0x000fd00000000000 */
[----:B------:R-:W-:Y:S01]  /*4ed0*/  DFMA R30, R38, UR10, R30 ;  /* 0x0000000a261e7c2b */ /* 0x000fe2000800001e */
[----:B------:R-:W-:Y:S01]  /*4ee0*/  UMOV UR10, 0x9f02676f ;  /* 0x9f02676f000a7882 */ /* 0x000fe20000000000 */
[----:B------:R-:W-:-:S06]  /*4ef0*/  UMOV UR11, 0x3ef3b266 ;  /* 0x3ef3b266000b7882 */ /* 0x000fcc0000000000 */
[----:B------:R-:W-:Y:S01]  /*4f00*/  DFMA R34, R38, R30, UR10 ;  /* 0x0000000a26227e2b */ /* 0x000fe2000800001e */
[----:B------:R-:W-:Y:S01]  /*4f10*/  UMOV UR10, 0xa9ab0956 ;  /* 0xa9ab0956000a7882 */ /* 0x000fe20000000000 */
[----:B------:R-:W-:Y:S01]  /*4f20*/  UMOV UR11, 0x3f1745cb ;  /* 0x3f1745cb000b7882 */ /* 0x000fe20000000000 */
[----:B------:R-:W-:-:S05]  /*4f30*/  DADD R30, R50, -R46 ;  /* 0x00000000321e7229 */ /* 0x000fca000000082e */
[----:B------:R-:W-:Y:S01]  /*4f40*/  DFMA R34, R38, R34, UR10 ;  /* 0x0000000a26227e2b */ /* 0x000fe20008000022 */
[----:B------:R-:W-:Y:S01]  /*4f50*/  UMOV UR10, 0x2d1b5154 ;  /* 0x2d1b5154000a7882 */ /* 0x000fe20000000000 */
[----:B------:R-:W-:Y:S01]  /*4f60*/  UMOV UR11, 0x3f3c71c7 ;  /* 0x3f3c71c7000b7882 */ /* 0x000fe20000000000 */
[----:B------:R-:W-:-:S05]  /*4f70*/  DADD R30, R30, R30 ;  /* 0x000000001e1e7229 */ /* 0x000fca000000001e */
[----:B------:R-:W-:Y:S01]  /*4f80*/  DFMA R34, R38, R34, UR10 ;  /* 0x0000000a26227e2b */ /* 0x000fe20008000022 */
[----:B------:R-:W-:Y:S01]  /*4f90*/  UMOV UR10, 0x923be72d ;  /* 0x923be72d000a7882 */ /* 0x000fe20000000000 */
[----:B------:R-:W-:Y:S01]  /*4fa0*/  UMOV UR11, 0x3f624924 ;  /* 0x3f624924000b7882 */ /* 0x000fe20000000000 */
[----:B------:R-:W-:-:S05]  /*4fb0*/  DFMA R30, R50, -R46, R30 ;  /* 0x8000002e321e722b */ /* 0x000fca000000001e */
[----:B------:R-:W-:Y:S01]  /*4fc0*/  DFMA R50, R38, R34, UR10 ;  /* 0x0000000a26327e2b */ /* 0x000fe20008000022 */
[----:B------:R-:W-:Y:S01]  /*4fd0*/  UMOV UR10, 0x9999a3c4 ;  /* 0x9999a3c4000a7882 */ /* 0x000fe20000000000 */
[----:B------:R-:W-:Y:S01]  /*4fe0*/  LOP3.LUT R34, R52, 0x80000000, RZ, 0x3c, !PT ;  /* 0x8000000034227812 */ /* 0x000fe200078e3cff */
[----:B------:R-:W-:Y:S01]  /*4ff0*/  UMOV UR11, 0x3f899999 ;  /* 0x3f899999000b7882 */ /* 0x000fe20000000000 */
[----:B------:R-:W-:Y:S01]  /*5000*/  MOV R35, 0x43300000 ;  /* 0x4330000000237802 */ /* 0x000fe20000000f00 */
[----:B------:R-:W-:-:S03]  /*5010*/  DMUL R30, R48, R30 ;  /* 0x0000001e301e7228 */ /* 0x000fc60000000000 */
[----:B------:R-:W-:Y:S01]  /*5020*/  DFMA R50, R38, R50, UR10 ;  /* 0x0000000a26327e2b */ /* 0x000fe20008000032 */
[----:B------:R-:W-:Y:S01]  /*5030*/  UMOV UR10, 0x55555554 ;  /* 0x55555554000a7882 */ /* 0x000fe20000000000 */
[----:B------:R-:W-:Y:S01]  /*5040*/  DADD R34, R34, -UR12 ;  /* 0x8000000c22227e29 */ /* 0x000fe20008000000 */
[----:B------:R-:W-:Y:S01]  /*5050*/  UMOV UR11, 0x3fb55555 ;  /* 0x3fb55555000b7882 */ /* 0x000fe20000000000 */
[----:B------:R-:W-:Y:S01]  /*5060*/  UMOV UR12, 0xfefa39ef ;  /* 0xfefa39ef000c7882 */ /* 0x000fe20000000000 */
[----:B------:R-:W-:-:S03]  /*5070*/  UMOV UR13, 0x3fe62e42 ;  /* 0x3fe62e42000d7882 */ /* 0x000fc60000000000 */
[----:B------:R-:W-:Y:S01]  /*5080*/  DFMA R50, R38, R50, UR10 ;  /* 0x0000000a26327e2b */ /* 0x000fe20008000032 */
[----:B------:R-:W-:Y:S01]  /*5090*/  UMOV UR10, 0x3b39803f ;  /* 0x3b39803f000a7882 */ /* 0x000fe20000000000 */
[----:B------:R-:W-:Y:S01]  /*50a0*/  DFMA R48, R34, UR12, R46 ;  /* 0x0000000c22307c2b */ /* 0x000fe2000800002e */
[----:B------:R-:W-:-:S05]  /*50b0*/  UMOV UR11, 0x3c7abc9e ;  /* 0x3c7abc9e000b7882 */ /* 0x000fca0000000000 */
[----:B------:R-:W-:Y:S02]  /*50c0*/  DMUL R50, R38, R50 ;  /* 0x0000003226327228 */ /* 0x000fe40000000000 */
[----:B------:R-:W-:-:S06]  /*50d0*/  DFMA R36, R34, -R36, R48 ;  /* 0x800000242224722b */ /* 0x000fcc0000000030 */
[C---:B------:R-:W-:Y:S02]  /*50e0*/  DFMA R30, R46.reuse, R50, R30 ;  /* 0x000000322e1e722b */ /* 0x040fe4000000001e */
[----:B------:R-:W-:-:S08]  /*50f0*/  DADD R36, -R46, R36 ;  /* 0x000000002e247229 */ /* 0x000fd00000000124 */
[----:B------:R-:W-:-:S08]  /*5100*/  DADD R30, R30, -R36 ;  /* 0x000000001e1e7229 */ /* 0x000fd00000000824 */
[----:B------:R-:W-:-:S08]  /*5110*/  DFMA R30, R34, UR10, R30 ;  /* 0x0000000a221e7c2b */ /* 0x000fd0000800001e */
[----:B------:R-:W-:-:S11]  /*5120*/  DADD R30, R48, R30 ;  /* 0x00000000301e7229 */ /* 0x000fd6000000001e */
.L_x_40:
[----:B------:R-:W-:Y:S05]  /*5130*/  BSYNC.RECONVERGENT B3 ;  /* 0x0000000000037941 */ /* 0x000fea0003800200 */
.L_x_39:
[----:B------:R-:W-:Y:S01]  /*5140*/  IMAD.MOV.U32 R34, RZ, RZ, R22 ;  /* 0x000000ffff227224 */ /* 0x000fe200078e0016 */
[----:B------:R-:W-:Y:S01]  /*5150*/  MOV R35, R0 ;  /* 0x0000000000237202 */ /* 0x000fe20000000f00 */
[----:B------:R-:W-:Y:S01]  /*5160*/  UMOV UR10, 0x33145c07 ;  /* 0x33145c07000a7882 */ /* 0x000fe20000000000 */
[----:B------:R-:W-:Y:S01]  /*5170*/  UMOV UR11, 0x3ca1a626 ;  /* 0x3ca1a626000b7882 */ /* 0x000fe20000000000 */
[----:B------:R-:W-:Y:S01]  /*5180*/  DMUL R30, R30, -2 ;  /* 0xc00000001e1e7828 */ /* 0x000fe20000000000 */
[----:B------:R-:W-:Y:S01]  /*5190*/  MOV R52, 0xc1ef8528 ;  /* 0xc1ef852800347802 */ /* 0x000fe20000000f00 */
[----:B------:R-:W-:Y:S01]  /*51a0*/  IMAD.MOV.U32 R53, RZ, RZ, 0x3e21eea7 ;  /* 0x3e21eea7ff357424 */ /* 0x000fe200078e00ff */
[----:B------:R-:W-:Y:S01]  /*51b0*/  DFMA R38, R32, -0.5, R34 ;  /* 0xbfe000002026782b */ /* 0x000fe20000000022 */
[----:B------:R-:W-:Y:S01]  /*51c0*/  UMOV UR12, 0xf9785eba ;  /* 0xf9785eba000c7882 */ /* 0x000fe20000000000 */
[----:B------:R-:W-:Y:S01]  /*51d0*/  UMOV UR13, 0x3de5db65 ;  /* 0x3de5db65000d7882 */ /* 0x000fe20000000000 */
[----:B------:R-:W0:Y:S01]  /*51e0*/  MUFU.RSQ64H R51, R31 ;  /* 0x0000001f00337308 */ /* 0x000e220000001c00 */
[----:B------:R-:W-:Y:S01]  /*51f0*/  IMAD.MOV.U32 R32, RZ, RZ, 0x0 ;  /* 0x00000000ff207424 */ /* 0x000fe200078e00ff */
[----:B------:R-:W-:Y:S01]  /*5200*/  BSSY.RECONVERGENT B3, `(.L_x_41) ;  /* 0x0000049000037945 */ /* 0x000fe20003800200 */
[----:B------:R-:W-:-:S02]  /*5210*/  IMAD.MOV.U32 R33, RZ, RZ, 0x3fd80000 ;  /* 0x3fd80000ff217424 */ /* 0x000fc400078e00ff */
[----:B------:R-:W-:Y:S01]  /*5220*/  DMUL R36, R38, UR10 ;  /* 0x0000000a26247c28 */ /* 0x000fe20008000000 */
[----:B------:R-:W-:Y:S01]  /*5230*/  UMOV UR10, 0x54442d18 ;  /* 0x54442d18000a7882 */ /* 0x000fe20000000000 */
[----:B------:R-:W-:Y:S01]  /*5240*/  UMOV UR11, 0x400921fb ;  /* 0x400921fb000b7882 */ /* 0x000fe20000000000 */
[----:B------:R-:W-:-:S05]  /*5250*/  VIADD R50, R31, 0xfcb00000 ;  /* 0xfcb000001f327836 */ /* 0x000fca0000000000 */
[----:B------:R-:W-:Y:S01]  /*5260*/  DFMA R36, R38, UR10, R36 ;  /* 0x0000000a26247c2b */ /* 0x000fe20008000024 */
[----:B------:R-:W-:Y:S01]  /*5270*/  UMOV UR10, 0x20fd8164 ;  /* 0x20fd8164000a7882 */ /* 0x000fe20000000000 */
[----:B------:R-:W-:Y:S02]  /*5280*/  HFMA2 R39, -RZ, RZ, 1.587890625, -1521 ;  /* 0x3e5ae5f1ff277431 */ /* 0x000fe400000001ff */
[----:B------:R-:W-:Y:S01]  /*5290*/  IMAD.MOV.U32 R38, RZ, RZ, 0x2cb0d246 ;  /* 0x2cb0d246ff267424 */ /* 0x000fe200078e00ff */
[----:B------:R-:W-:Y:S01]  /*52a0*/  UMOV UR11, 0x3da8ff83 ;  /* 0x3da8ff83000b7882 */ /* 0x000fe20000000000 */
[----:B0-----:R-:W-:Y:S02]  /*52b0*/  DMUL R54, R50, R50 ;  /* 0x0000003232367228 */ /* 0x001fe40000000000 */
[----:B------:R-:W-:-:S06]  /*52c0*/  DMUL R46, R36, R36 ;  /* 0x00000024242e7228 */ /* 0x000fcc0000000000 */
[----:B------:R-:W-:Y:S02]  /*52d0*/  DFMA R54, R30, -R54, 1 ;  /* 0x3ff000001e36742b */ /* 0x000fe40000000836 */
[C---:B------:R-:W-:Y:S01]  /*52e0*/  DFMA R38, R46.reuse, UR12, -R38 ;  /* 0x0000000c2e267c2b */ /* 0x040fe20008000826 */
[----:B------:R-:W-:Y:S01]  /*52f0*/  UMOV UR12, 0x69ace392 ;  /* 0x69ace392000c7882 */ /* 0x000fe20000000000 */
[----:B------:R-:W-:Y:S01]  /*5300*/  DFMA R52, R46, -UR10, R52 ;  /* 0x8000000a2e347c2b */ /* 0x000fe20008000034 */
[----:B------:R-:W-:Y:S01]  /*5310*/  UMOV UR13, 0x3ec71de3 ;  /* 0x3ec71de3000d7882 */ /* 0x000fe20000000000 */
[----:B------:R-:W-:Y:S01]  /*5320*/  UMOV UR10, 0x8e06e6d9 ;  /* 0x8e06e6d9000a7882 */ /* 0x000fe20000000000 */
[----:B------:R-:W-:Y:S01]  /*5330*/  UMOV UR11, 0x3e927e4f ;  /* 0x3e927e4f000b7882 */ /* 0x000fe20000000000 */
[----:B------:R-:W-:Y:S02]  /*5340*/  DFMA R32, R54, R32, 0.5 ;  /* 0x3fe000003620742b */ /* 0x000fe40000000020 */
[C---:B------:R-:W-:Y:S01]  /*5350*/  DFMA R38, R46.reuse, R38, UR12 ;  /* 0x0000000c2e267e2b */ /* 0x040fe20008000026 */
[----:B------:R-:W-:Y:S01]  /*5360*/  UMOV UR12, 0x19db62a1 ;  /* 0x19db62a1000c7882 */ /* 0x000fe20000000000 */
[----:B------:R-:W-:Y:S01]  /*5370*/  DFMA R52, R46, R52, -UR10 ;  /* 0x8000000a2e347e2b */ /* 0x000fe20008000034 */
[----:B------:R-:W-:Y:S01]  /*5380*/  UMOV UR13, 0x3f2a01a0 ;  /* 0x3f2a01a0000d7882 */ /* 0x000fe20000000000 */
[----:B------:R-:W-:Y:S01]  /*5390*/  UMOV UR10, 0x19ddbce9 ;  /* 0x19ddbce9000a7882 */ /* 0x000fe20000000000 */
[----:B------:R-:W-:Y:S01]  /*53a0*/  UMOV UR11, 0x3efa01a0 ;  /* 0x3efa01a0000b7882 */ /* 0x000fe20000000000 */
[----:B------:R-:W-:-:S02]  /*53b0*/  DMUL R54, R50, R54 ;  /* 0x0000003632367228 */ /* 0x000fc40000000000 */
[C---:B------:R-:W-:Y:S01]  /*53c0*/  DFMA R38, R46.reuse, R38, -UR12 ;  /* 0x8000000c2e267e2b */ /* 0x040fe20008000026 */
[----:B------:R-:W-:Y:S01]  /*53d0*/  UMOV UR12, 0x11110818 ;  /* 0x11110818000c7882 */ /* 0x000fe20000000000 */
[----:B------:R-:W-:Y:S01]  /*53e0*/  DFMA R52, R46, R52, UR10 ;  /* 0x0000000a2e347e2b */ /* 0x000fe20008000034 */
[----:B------:R-:W-:Y:S01]  /*53f0*/  UMOV UR13, 0x3f811111 ;  /* 0x3f811111000d7882 */ /* 0x000fe20000000000 */
[----:B------:R-:W-:Y:S01]  /*5400*/  UMOV UR10, 0x16c15d47 ;  /* 0x16c15d47000a7882 */ /* 0x000fe20000000000 */
[----:B------:R-:W-:Y:S01]  /*5410*/  UMOV UR11, 0x3f56c16c ;  /* 0x3f56c16c000b7882 */ /* 0x000fe20000000000 */
[----:B------:R-:W-:Y:S02]  /*5420*/  DFMA R54, R32, R54, R50 ;  /* 0x000000362036722b */ /* 0x000fe40000000032 */
[C---:B------:R-:W-:Y:S01]  /*5430*/  DFMA R38, R46.reuse, R38, UR12 ;  /* 0x0000000c2e267e2b */ /* 0x040fe20008000026 */
[----:B------:R-:W-:Y:S01]  /*5440*/  UMOV UR12, 0x55555554 ;  /* 0x55555554000c7882 */ /* 0x000fe20000000000 */
[----:B------:R-:W-:Y:S01]  /*5450*/  DFMA R52, R46, R52, -UR10 ;  /* 0x8000000a2e347e2b */ /* 0x000fe20008000034 */
[----:B------:R-:W-:Y:S01]  /*5460*/  UMOV UR13, 0x3fc55555 ;  /* 0x3fc55555000d7882 */ /* 0x000fe20000000000 */
[----:B------:R-:W-:Y:S01]  /*5470*/  UMOV UR10, 0x55555551 ;  /* 0x55555551000a7882 */ /* 0x000fe20000000000 */
[----:B------:R-:W-:Y:S01]  /*5480*/  UMOV UR11, 0x3fa55555 ;  /* 0x3fa55555000b7882 */ /* 0x000fe20000000000 */
[----:B------:R-:W0:Y:S01]  /*5490*/  F2I.S64.F64 R32, R22 ;  /* 0x0000001600207311 */ /* 0x000e220000301900 */
[----:B------:R-:W-:-:S02]  /*54a0*/  DMUL R48, R30, R54 ;  /* 0x000000361e307228 */ /* 0x000fc40000000000 */
[C---:B------:R-:W-:Y:S02]  /*54b0*/  DFMA R38, R46.reuse, R38, -UR12 ;  /* 0x8000000c2e267e2b */ /* 0x040fe40008000026 */
[----:B------:R-:W-:-:S06]  /*54c0*/  DFMA R52, R46, R52, UR10 ;  /* 0x0000000a2e347e2b */ /* 0x000fcc0008000034 */
[C---:B------:R-:W-:Y:S02]  /*54d0*/  DFMA R38, R46.reuse, R38, RZ ;  /* 0x000000262e26722b */ /* 0x040fe400000000ff */
[----:B------:R-:W-:Y:S01]  /*54e0*/  DFMA R52, R46, R52, -0.5 ;  /* 0xbfe000002e34742b */ /* 0x000fe20000000034 */
[C---:B0-----:R-:W-:Y:S02]  /*54f0*/  LOP3.LUT R0, R32.reuse, 0x1, RZ, 0xc0, !PT ;  /* 0x0000000120007812 */ /* 0x041fe400078ec0ff */
[----:B------:R-:W-:Y:S01]  /*5500*/  LOP3.LUT P1, RZ, R32, 0x2, RZ, 0xc0, !PT ;  /* 0x0000000220ff7812 */ /* 0x000fe2000782c0ff */
[----:B------:R-:W-:Y:S01]  /*5510*/  DFMA R32, R48, -R48, R30 ;  /* 0x800000303020722b */ /* 0x000fe2000000001e */
[----:B------:R-:W-:Y:S01]  /*5520*/  ISETP.NE.U32.AND P0, PT, R0, 0x1, PT ;  /* 0x000000010000780c */ /* 0x000fe20003f05070 */
[----:B------:R-:W-:Y:S02]  /*5530*/  DFMA R38, R36, R38, R36 ;  /* 0x000000262426722b */ /* 0x000fe40000000024 */
[----:B------:R-:W-:Y:S01]  /*5540*/  DFMA R52, R46, R52, 1 ;  /* 0x3ff000002e34742b */ /* 0x000fe20000000034 */
[----:B------:R-:W-:Y:S01]  /*5550*/  ISETP.NE.U32.AND.EX P0, PT, RZ, RZ, PT, P0 ;  /* 0x000000ffff00720c */ /* 0x000fe20003f05100 */
[----:B------:R-:W-:-:S02]  /*5560*/  VIADD R47, R55, 0xfff00000 ;  /* 0xfff00000372f7836 */ /* 0x000fc40000000000 */
[----:B------:R-:W-:-:S04]  /*5570*/  IMAD.MOV.U32 R46, RZ, RZ, R54 ;  /* 0x000000ffff2e7224 */ /* 0x000fc800078e0036 */
[----:B------:R-:W-:Y:S02]  /*5580*/  LOP3.LUT R57, R39, 0x80000000, RZ, 0x3c, !PT ;  /* 0x8000000027397812 */ /* 0x000fe400078e3cff */
[----:B------:R-:W-:Y:S02]  /*5590*/  FSEL R36, R52, R38, !P0 ;  /* 0x0000002634247208 */ /* 0x000fe40004000000 */
[----:B------:R-:W-:Y:S02]  /*55a0*/  FSEL R37, R53, R39, !P0 ;  /* 0x0000002735257208 */ /* 0x000fe40004000000 */
[----:B------:R-:W-:Y:S02]  /*55b0*/  FSEL R38, R38, R52, !P0 ;  /* 0x0000003426267208 */ /* 0x000fe40004000000 */
[----:B------:R-:W-:Y:S01]  /*55c0*/  FSEL R39, R57, R53, !P0 ;  /* 0x0000003539277208 */ /* 0x000fe20004000000 */
[----:B------:R-:W-:Y:S01]  /*55d0*/  DFMA R52, R32, R46, R48 ;  /* 0x0000002e2034722b */ /* 0x000fe20000000030 */
[----:B------:R-:W-:-:S02]  /*55e0*/  ISETP.GE.U32.AND P0, PT, R50, 0x7ca00000, PT ;  /* 0x7ca000003200780c */ /* 0x000fc40003f06070 */
[----:B------:R-:W-:Y:S02]  /*55f0*/  @P1 LOP3.LUT R59, R39, 0x80000000, RZ, 0x3c, !PT ;  /* 0x80000000273b1812 */ /* 0x000fe400078e3cff */
[----:B------:R-:W-:-:S03]  /*5600*/  @P1 LOP3.LUT R57, R37, 0x80000000, RZ, 0x3c, !PT ;  /* 0x8000000025391812 */ /* 0x000fc600078e3cff */
        /* <DEDUP_REMOVED lines=8> */
.L_x_42:
[----:B------:R-:W-:Y:S05]  /*5690*/  BSYNC.RECONVERGENT B3 ;  /* 0x0000000000037941 */ /* 0x000fea0003800200 */
.L_x_41:
        /* <DEDUP_REMOVED lines=54> */
[C---:B------:R-:W-:Y:S01]  /*5a00*/  IMAD.HI.U32 R33, R47.reuse, -0x2daee0ad, RZ ;  /* 0xd2511f532f217827 */ /* 0x040fe200078e00ff */
[----:B------:R-:W-:Y:S02]  /*5a10*/  FSEL R32, R34, R36, !P0 ;  /* 0x0000002422207208 */ /* 0x000fe40004000000 */
[----:B------:R-:W-:Y:S01]  /*5a20*/  DMUL R30, R30, R52 ;  /* 0x000000341e1e7228 */ /* 0x000fe20000000000 */
[----:B------:R-:W-:Y:S01]  /*5a30*/  IMAD R34, R0, -0x326172a9, RZ ;  /* 0xcd9e8d5700227824 */ /* 0x000fe200078e02ff */
[----:B------:R-:W-:Y:S01]  /*5a40*/  LOP3.LUT R46, R10, R46, R33, 0x96, !PT ;  /* 0x0000002e0a2e7212 */ /* 0x000fe200078e9621 */
[----:B------:R-:W-:Y:S01]  /*5a50*/  IMAD R47, R47, -0x2daee0ad, RZ ;  /* 0xd2511f532f2f7824 */ /* 0x000fe200078e02ff */
[----:B------:R-:W-:Y:S01]  /*5a60*/  FSEL R33, R35, R37, !P0 ;  /* 0x0000002523217208 */ /* 0x000fe20004000000 */
[----:B------:R-:W-:-:S04]  /*5a70*/  IMAD.HI.U32 R0, R56, -0x2daee0ad, RZ ;  /* 0xd2511f5338007827 */ /* 0x000fc800078e00ff */
[----:B------:R-:W-:Y:S01]  /*5a80*/  IMAD.HI.U32 R57, R46, -0x326172a9, RZ ;  /* 0xcd9e8d572e397827 */ /* 0x000fe200078e00ff */
[----:B------:R-:W-:Y:S01]  /*5a90*/  DMUL R52, R52, R32 ;  /* 0x0000002034347228 */ /* 0x000fe20000000000 */
[----:B------:R-:W-:Y:S02]  /*5aa0*/  LOP3.LUT R55, R7, R47, R0, 0x96, !PT ;  /* 0x0000002f07377212 */ /* 0x000fe400078e9600 */
[----:B------:R-:W-:Y:S01]  /*5ab0*/  IMAD.MOV.U32 R54, RZ, RZ, 0x1 ;  /* 0x00000001ff367424 */ /* 0x000fe200078e00ff */
[----:B------:R-:W-:Y:S01]  /*5ac0*/  LOP3.LUT R57, R8, R34, R57, 0x96, !PT ;  /* 0x0000002208397212 */ /* 0x000fe200078e9639 */
[----:B------:R-:W-:Y:S02]  /*5ad0*/  IMAD R56, R56, -0x2daee0ad, RZ ;  /* 0xd2511f5338387824 */ /* 0x000fe400078e02ff */
[----:B------:R-:W-:-:S07]  /*5ae0*/  IMAD R0, R46, -0x326172a9, RZ ;  /* 0xcd9e8d572e007824 */ /* 0x000fce00078e02ff */
.L_x_36:
[----:B------:R-:W-:Y:S05]  /*5af0*/  BSYNC.RECONVERGENT B2 ;  /* 0x0000000000027941 */ /* 0x000fea0003800200 */
.L_x_35:
[----:B------:R-:W0:Y:S01]  /*5b00*/  LDC.64 R36, c[0x0][0x3a0] ;  /* 0x0000e800ff247b82 */ /* 0x000e220000000a00 */
[----:B------:R-:W-:Y:S01]  /*5b10*/  MOV R34, 0x652b82fe ;  /* 0x652b82fe00227802 */ /* 0x000fe20000000f00 */
[----:B------:R-:W-:Y:S01]  /*5b20*/  IMAD.MOV.U32 R35, RZ, RZ, 0x3ff71547 ;  /* 0x3ff71547ff237424 */ /* 0x000fe200078e00ff */
[----:B------:R-:W-:Y:S01]  /*5b30*/  UMOV UR10, 0xfefa39ef ;  /* 0xfefa39ef000a7882 */ /* 0x000fe20000000000 */
[----:B------:R-:W-:Y:S01]  /*5b40*/  UMOV UR11, 0x3fe62e42 ;  /* 0x3fe62e42000b7882 */ /* 0x000fe20000000000 */
[----:B------:R-:W-:Y:S03]  /*5b50*/  BSSY.RECONVERGENT B2, `(.L_x_43) ;  /* 0x0000039000027945 */ /* 0x000fe60003800200 */
[----:B------:R-:W0:Y:S02]  /*5b60*/  LDC.64 R32, c[0x0][0x3a8] ;  /* 0x0000ea00ff207b82 */ /* 0x000e240000000a00 */
[----:B0-----:R-:W-:-:S08]  /*5b70*/  DFMA R36, R52, R32, R36 ;  /* 0x000000203424722b */ /* 0x001fd00000000024 */
[----:B------:R-:W-:Y:S02]  /*5b80*/  DFMA R34, R36, R34, 6.75539944105574400000e+15 ;  /* 0x433800002422742b */ /* 0x000fe40000000022 */
[----:B------:R-:W-:-:S06]  /*5b90*/  FSETP.GEU.AND P0, PT, |R37|, 4.1917929649353027344, PT ;  /* 0x4086232b2500780b */ /* 0x000fcc0003f0e200 */
[----:B------:R-:W-:-:S08]  /*5ba0*/  DADD R32, R34, -6.75539944105574400000e+15 ;  /* 0xc338000022207429 */ /* 0x000fd00000000000 */
[----:B------:R-:W-:Y:S01]  /*5bb0*/  DFMA R38, R32, -UR10, R36 ;  /* 0x8000000a20267c2b */ /* 0x000fe20008000024 */
[----:B------:R-:W-:Y:S01]  /*5bc0*/  UMOV UR10, 0x3b39803f ;  /* 0x3b39803f000a7882 */ /* 0x000fe20000000000 */
[----:B------:R-:W-:-:S06]  /*5bd0*/  UMOV UR11, 0x3c7abc9e ;  /* 0x3c7abc9e000b7882 */ /* 0x000fcc0000000000 */
        /* <DEDUP_REMOVED lines=36> */
[C---:B------:R-:W-:Y:S02]  /*5e20*/  DADD R38, R36.reuse, +INF ;  /* 0x7ff0000024267429 */ /* 0x040fe40000000000 */
[----:B------:R-:W-:-:S08]  /*5e30*/  DSETP.GEU.AND P0, PT, R36, RZ, PT ;  /* 0x000000ff2400722a */ /* 0x000fd00003f0e000 */
[----:B------:R-:W-:Y:S02]  /*5e40*/  FSEL R38, R38, RZ, P0 ;  /* 0x000000ff26267208 */ /* 0x000fe40000000000 */
[----:B------:R-:W-:Y:S02]  /*5e50*/  @!P1 LEA.HI R35, R34, R34, RZ, 0x1 ;  /* 0x0000002222239211 */ /* 0x000fe400078f08ff */
[----:B------:R-:W-:Y:S02]  /*5e60*/  FSEL R39, R39, RZ, P0 ;  /* 0x000000ff27277208 */ /* 0x000fe40000000000 */
[----:B------:R-:W-:-:S04]  /*5e70*/  @!P1 SHF.R.S32.HI R35, RZ, 0x1, R35 ;  /* 0x00000001ff239819 */ /* 0x000fc80000011423 */
[----:B------:R-:W-:Y:S01]  /*5e80*/  @!P1 IADD3 R34, PT, PT, R34, -R35, RZ ;  /* 0x8000002322229210 */ /* 0x000fe20007ffe0ff */
[----:B------:R-:W-:-:S03]  /*5e90*/  @!P1 IMAD R35, R35, 0x100000, R33 ;  /* 0x0010000023239824 */ /* 0x000fc600078e0221 */
[----:B------:R-:W-:Y:S01]  /*5ea0*/  @!P1 LEA R33, R34, 0x3ff00000, 0x14 ;  /* 0x3ff0000022219811 */ /* 0x000fe200078ea0ff */
[----:B------:R-:W-:Y:S01]  /*5eb0*/  @!P1 IMAD.MOV.U32 R34, RZ, RZ, R32 ;  /* 0x000000ffff229224 */ /* 0x000fe200078e0020 */
[----:B------:R-:W-:-:S06]  /*5ec0*/  @!P1 MOV R32, RZ ;  /* 0x000000ff00209202 */ /* 0x000fcc0000000f00 */
[----:B------:R-:W-:-:S11]  /*5ed0*/  @!P1 DMUL R38, R34, R32 ;  /* 0x0000002022269228 */ /* 0x000fd60000000000 */
.L_x_44:
[----:B------:R-:W-:Y:S05]  /*5ee0*/  BSYNC.RECONVERGENT B2 ;  /* 0x0000000000027941 */ /* 0x000fea0003800200 */
.L_x_43:
[----:B------:R-:W0:Y:S01]  /*5ef0*/  LDC.64 R34, c[0x0][0x390] ;  /* 0x0000e400ff227b82 */ /* 0x000e220000000a00 */
[----:B------:R-:W-:-:S07]  /*5f00*/  VIADD R2, R2, 0x4 ;  /* 0x0000000402027836 */ /* 0x000fce0000000000 */
[----:B------:R-:W0:Y:S02]  /*5f10*/  LDC.64 R32, c[0x0][0x398] ;  /* 0x0000e600ff207b82 */ /* 0x000e240000000a00 */
[----:B0-----:R-:W-:Y:S01]  /*5f20*/  DFMA R32, R38, R34, -R32 ;  /* 0x000000222620722b */ /* 0x001fe20000000820 */
[----:B------:R-:W-:-:S07]  /*5f30*/  IMAD.MOV.U32 R34, RZ, RZ, RZ ;  /* 0x000000ffff227224 */ /* 0x000fce00078e00ff */
[----:B------:R-:W-:Y:S02]  /*5f40*/  DSETP.MAX.AND P0, P1, RZ, R32, PT ;  /* 0x00000020ff00722a */ /* 0x000fe4000390f000 */
[----:B------:R-:W-:Y:S01]  /*5f50*/  IMAD.MOV.U32 R35, RZ, RZ, R32 ;  /* 0x000000ffff237224 */ /* 0x000fe200078e0020 */
[----:B------:R-:W-:Y:S01]  /*5f60*/  MOV R37, R33 ;  /* 0x0000002100257202 */ /* 0x000fe20000000f00 */
[----:B------:R-:W-:-:S03]  /*5f70*/  IMAD.MOV.U32 R32, RZ, RZ, RZ ;  /* 0x000000ffff207224 */ /* 0x000fc600078e00ff */
[----:B------:R-:W-:Y:S02]  /*5f80*/  FSEL R39, R34, R37, P0 ;  /* 0x0000002522277208 */ /* 0x000fe40000000000 */
[----:B------:R-:W-:Y:S02]  /*5f90*/  SEL R32, R32, R35, P0 ;  /* 0x0000002320207207 */ /* 0x000fe40000000000 */
[----:B------:R-:W-:-:S03]  /*5fa0*/  ISETP.NE.AND P0, PT, R2, 0x400, PT ;  /* 0x000004000200780c */ /* 0x000fc60003f05270 */
[----:B------:R-:W-:-:S04]  /*5fb0*/  @P1 LOP3.LUT R39, R37, 0x80000, RZ, 0xfc, !PT ;  /* 0x0008000025271812 */ /* 0x000fc800078efcff */
[----:B------:R-:W-:-:S06]  /*5fc0*/  MOV R33, R39 ;  /* 0x0000002700217202 */ /* 0x000fcc0000000f00 */
[----:B------:R-:W-:Y:S01]  /*5fd0*/  DADD R28, R28, R32 ;  /* 0x000000001c1c7229 */ /* 0x000fe20000000020 */
[----:B------:R-:W-:Y:S10]  /*5fe0*/  @P0 BRA `(.L_x_45) ;  /* 0xffffffa400a40947 */ /* 0x000ff4000383ffff */
.L_x_3:
[----:B------:R-:W-:Y:S05]  /*5ff0*/  BSYNC.RECONVERGENT B0 ;  /* 0x0000000000007941 */ /* 0x000fea0003800200 */
.L_x_2:
[----:B------:R-:W0:Y:S01]  /*6000*/  LDCU.64 UR12, c[0x0][0x388] ;  /* 0x00007100ff0c77ac */ /* 0x000e220008000a00 */
[----:B------:R-:W-:-:S06]  /*6010*/  USHF.L.U32 UR10, UR5, 0xa, URZ ;  /* 0x0000000a050a7899 */ /* 0x000fcc00080006ff */
[----:B------:R-:W-:Y:S01]  /*6020*/  IMAD.U32 R33, RZ, RZ, UR10 ;  /* 0x0000000aff217e24 */ /* 0x000fe2000f8e00ff */
[----:B------:R-:W-:-:S04]  /*6030*/  IADD3 R5, P0, PT, R5, UR10, RZ ;  /* 0x0000000a05057c10 */ /* 0x000fc8000ff1e0ff */
[----:B------:R-:W-:Y:S02]  /*6040*/  LEA.HI.X.SX32 R6, R33, R6, 0x1, P0 ;  /* 0x0000000621067211 */ /* 0x000fe400000f0eff */
[----:B0-----:R-:W-:-:S04]  /*6050*/  ISETP.GE.U32.AND P0, PT, R5, UR12, PT ;  /* 0x0000000c05007c0c */ /* 0x001fc8000bf06070 */
[----:B------:R-:W-:-:S13]  /*6060*/  ISETP.GE.AND.EX P0, PT, R6, UR13, PT, P0 ;  /* 0x0000000d06007c0c */ /* 0x000fda000bf06300 */
[----:B------:R-:W-:Y:S05]  /*6070*/  @!P0 BRA `(.L_x_46) ;  /* 0xffffffa400788947 */ /* 0x000fea000383ffff */
.L_x_1:
[----:B------:R-:W-:Y:S05]  /*6080*/  BSYNC.RECONVERGENT B1 ;  /* 0x0000000000017941 */ /* 0x000fea0003800200 */
.L_x_0:
[----:B------:R-:W0:Y:S01]  /*6090*/  S2UR UR6, SR_CgaCtaId ;  /* 0x00000000000679c3 */ /* 0x000e220000008800 */
[----:B------:R-:W-:Y:S01]  /*60a0*/  UMOV UR5, 0x400 ;  /* 0x0000040000057882 */ /* 0x000fe20000000000 */
[----:B------:R-:W-:Y:S01]  /*60b0*/  UISETP.GE.U32.AND UP0, UPT, UR4, 0x2, UPT ;  /* 0x000000020400788c */ /* 0x000fe2000bf06070 */
[----:B------:R-:W-:Y:S01]  /*60c0*/  ISETP.NE.AND P1, PT, R45, RZ, PT ;  /* 0x000000ff2d00720c */ /* 0x000fe20003f25270 */
[----:B0-----:R-:W-:-:S06]  /*60d0*/  ULEA UR5, UR6, UR5, 0x18 ;  /* 0x0000000506057291 */ /* 0x001fcc000f8ec0ff */
[----:B------:R-:W-:-:S05]  /*60e0*/  LEA R7, R45, UR5, 0x3 ;  /* 0x000000052d077c11 */ /* 0x000fca000f8e18ff */
[----:B------:R0:W-:Y:S01]  /*60f0*/  STS.64 [R7], R28 ;  /* 0x0000001c07007388 */ /* 0x0001e20000000a00 */
[----:B------:R-:W-:Y:S06]  /*6100*/  BAR.SYNC.DEFER_BLOCKING 0x0 ;  /* 0x0000000000007b1d */ /* 0x000fec0000010000 */
[----:B------:R-:W-:Y:S05]  /*6110*/  BRA.U !UP0, `(.L_x_47) ;  /* 0x0000000108307547 */ /* 0x000fea000b800000 */
.L_x_48:
[----:B------:R-:W-:Y:S02]  /*6120*/  USHF.R.U32.HI UR5, URZ, 0x1, UR4 ;  /* 0x00000001ff057899 */ /* 0x000fe40008011604 */
[----:B------:R-:W-:-:S04]  /*6130*/  UISETP.GT.U32.AND UP0, UPT, UR4, 0x3, UPT ;  /* 0x000000030400788c */ /* 0x000fc8000bf04070 */
[----:B------:R-:W-:Y:S01]  /*6140*/  ISETP.GE.U32.AND P0, PT, R45, UR5, PT ;  /* 0x000000052d007c0c */ /* 0x000fe2000bf06070 */
[----:B------:R-:W-:Y:S01]  /*6150*/  IMAD.U32 R0, RZ, RZ, UR5 ;  /* 0x00000005ff007e24 */ /* 0x000fe2000f8e00ff */
[----:B------:R-:W-:-:S11]  /*6160*/  UMOV UR4, UR5 ;  /* 0x0000000500047c82 */ /* 0x000fd60008000000 */
[----:B------:R-:W-:Y:S01]  /*6170*/  @!P0 LEA R0, R0, R7, 0x3 ;  /* 0x0000000700008211 */ /* 0x000fe200078e18ff */
[----:B------:R-:W-:Y:S04]  /*6180*/  @!P0 LDS.64 R4, [R7] ;  /* 0x0000000007048984 */ /* 0x000fe80000000a00 */
[----:B-1----:R-:W1:Y:S02]  /*6190*/  @!P0 LDS.64 R2, [R0] ;  /* 0x0000000000028984 */ /* 0x002e640000000a00 */
[----:B-1----:R-:W-:-:S07]  /*61a0*/  @!P0 DADD R2, R2, R4 ;  /* 0x0000000002028229 */ /* 0x002fce0000000004 */
[----:B------:R1:W-:Y:S01]  /*61b0*/  @!P0 STS.64 [R7], R2 ;  /* 0x0000000207008388 */ /* 0x0003e20000000a00 */
[----:B------:R-:W-:Y:S06]  /*61c0*/  BAR.SYNC.DEFER_BLOCKING 0x0 ;  /* 0x0000000000007b1d */ /* 0x000fec0000010000 */
[----:B------:R-:W-:Y:S05]  /*61d0*/  BRA.U UP0, `(.L_x_48) ;  /* 0xfffffffd00d07547 */ /* 0x000fea000b83ffff */
.L_x_47:
[----:B------:R-:W-:Y:S05]  /*61e0*/  @P1 EXIT ;  /* 0x000000000000194d */ /* 0x000fea0003800000 */
[----:B------:R-:W2:Y:S01]  /*61f0*/  S2UR UR5, SR_CgaCtaId ;  /* 0x00000000000579c3 */ /* 0x000ea20000008800 */
[----:B------:R-:W-:-:S07]  /*6200*/  UMOV UR4, 0x400 ;  /* 0x0000040000047882 */ /* 0x000fce0000000000 */
[----:B------:R-:W3:Y:S01]  /*6210*/  LDC.64 R4, c[0x0][0x380] ;  /* 0x0000e000ff047b82 */ /* 0x000ee20000000a00 */
[----:B--2---:R-:W-:-:S09]  /*6220*/  ULEA UR4, UR5, UR4, 0x18 ;  /* 0x0000000405047291 */ /* 0x004fd2000f8ec0ff */
[----:B-1----:R-:W3:Y:S02]  /*6230*/  LDS.64 R2, [UR4] ;  /* 0x00000004ff027984 */ /* 0x002ee40008000a00 */
[----:B------:R-:W3:Y:S02]  /*6240*/  LDCU.64 UR4, c[0x0][0x358] ;  /* 0x00006b00ff0477ac */ /* 0x000ee40008000a00 */
[----:B---3--:R-:W-:Y:S01]  /*6250*/  REDG.E.ADD.F64.RN.STRONG.GPU desc[UR4][R4.64], R2 ;  /* 0x00000002040079a6 */ /* 0x008fe2000c12ff04 */
[----:B------:R-:W-:Y:S05]  /*6260*/  EXIT ;  /* 0x000000000000794d */ /* 0x000fea0003800000 */
        .weak           $__internal_0_$__cuda_sm20_dsqrt_rn_f64_mediumpath_v1
        .type           $__internal_0_$__cuda_sm20_dsqrt_rn_f64_mediumpath_v1,@function
        .size           $__internal_0_$__cuda_sm20_dsqrt_rn_f64_mediumpath_v1,(.L_x_54 - $__internal_0_$__cuda_sm20_dsqrt_rn_f64_mediumpath_v1)
$__internal_0_$__cuda_sm20_dsqrt_rn_f64_mediumpath_v1:
[----:B------:R-:W-:Y:S01]  /*6270*/  ISETP.GE.U32.AND P0, PT, R50, -0x3400000, PT ;  /* 0xfcc000003200780c */ /* 0x000fe20003f06070 */
[----:B------:R-:W-:Y:S01]  /*6280*/  BSSY.RECONVERGENT B4, `(.L_x_49) ;  /* 0x0000025000047945 */ /* 0x000fe20003800200 */
[----:B------:R-:W-:Y:S02]  /*6290*/  IMAD.MOV.U32 R50, RZ, RZ, R0 ;  /* 0x000000ffff327224 */ /* 0x000fe400078e0000 */
[----:B------:R-:W-:-:S09]  /*62a0*/  IMAD.MOV.U32 R51, RZ, RZ, R47 ;  /* 0x000000ffff337224 */ /* 0x000fd200078e002f */
[----:B------:R-:W-:Y:S05]  /*62b0*/  @!P0 BRA `(.L_x_50) ;  /* 0x0000000000208947 */ /* 0x000fea0003800000 */
[----:B------:R-:W-:-:S10]  /*62c0*/  DFMA.RM R48, R32, R50, R48 ;  /* 0x000000322030722b */ /* 0x000fd40000004030 */
[----:B------:R-:W-:-:S04]  /*62d0*/  IADD3 R32, P0, PT, R48, 0x1, RZ ;  /* 0x0000000130207810 */ /* 0x000fc80007f1e0ff */
[----:B------:R-:W-:-:S06]  /*62e0*/  IADD3.X R33, PT, PT, RZ, R49, RZ, P0, !PT ;  /* 0x00000031ff217210 */ /* 0x000fcc00007fe4ff */
[----:B------:R-:W-:-:S08]  /*62f0*/  DFMA.RP R30, -R48, R32, R30 ;  /* 0x00000020301e722b */ /* 0x000fd0000000811e */
[----:B------:R-:W-:-:S06]  /*6300*/  DSETP.GT.AND P0, PT, R30, RZ, PT ;  /* 0x000000ff1e00722a */ /* 0x000fcc0003f04000 */
[----:B------:R-:W-:Y:S02]  /*6310*/  FSEL R32, R32, R48, P0 ;  /* 0x0000003020207208 */ /* 0x000fe40000000000 */
[----:B------:R-:W-:Y:S01]  /*6320*/  FSEL R33, R33, R49, P0 ;  /* 0x0000003121217208 */ /* 0x000fe20000000000 */
[----:B------:R-:W-:Y:S06]  /*6330*/  BRA `(.L_x_51) ;  /* 0x0000000000647947 */ /* 0x000fec0003800000 */
.L_x_50:
[----:B------:R-:W-:-:S14]  /*6340*/  DSETP.NE.AND P0, PT, R30, RZ, PT ;  /* 0x000000ff1e00722a */ /* 0x000fdc0003f05000 */
[----:B------:R-:W-:Y:S05]  /*6350*/  @!P0 BRA `(.L_x_52) ;  /* 0x0000000000588947 */ /* 0x000fea0003800000 */
[----:B------:R-:W-:-:S13]  /*6360*/  ISETP.GE.AND P0, PT, R31, RZ, PT ;  /* 0x000000ff1f00720c */ /* 0x000fda0003f06270 */
[----:B------:R-:W-:Y:S02]  /*6370*/  @!P0 IMAD.MOV.U32 R32, RZ, RZ, 0x0 ;  /* 0x00000000ff208424 */ /* 0x000fe400078e00ff */
[----:B------:R-:W-:Y:S01]  /*6380*/  @!P0 IMAD.MOV.U32 R33, RZ, RZ, -0x80000 ;  /* 0xfff80000ff218424 */ /* 0x000fe200078e00ff */
[----:B------:R-:W-:Y:S06]  /*6390*/  @!P0 BRA `(.L_x_51) ;  /* 0x00000000004c8947 */ /* 0x000fec0003800000 */
[----:B------:R-:W-:-:S13]  /*63a0*/  ISETP.GT.AND P0, PT, R31, 0x7fefffff, PT ;  /* 0x7fefffff1f00780c */ /* 0x000fda0003f04270 */
[----:B------:R-:W-:Y:S05]  /*63b0*/  @P0 BRA `(.L_x_52) ;  /* 0x0000000000400947 */ /* 0x000fea0003800000 */
[----:B------:R-:W-:Y:S01]  /*63c0*/  DMUL R50, R30, 8.11296384146066816958e+31 ;  /* 0x469000001e327828 */ /* 0x000fe20000000000 */
[----:B------:R-:W-:Y:S01]  /*63d0*/  MOV R48, RZ ;  /* 0x000000ff00307202 */ /* 0x000fe20000000f00 */
[----:B------:R-:W-:Y:S02]  /*63e0*/  IMAD.MOV.U32 R30, RZ, RZ, 0x0 ;  /* 0x00000000ff1e7424 */ /* 0x000fe400078e00ff */
[----:B------:R-:W-:Y:S02]  /*63f0*/  IMAD.MOV.U32 R31, RZ, RZ, 0x3fd80000 ;  /* 0x3fd80000ff1f7424 */ /* 0x000fe400078e00ff */
[----:B------:R-:W0:Y:S02]  /*6400*/  MUFU.RSQ64H R49, R51 ;  /* 0x0000003300317308 */ /* 0x000e240000001c00 */
[----:B0-----:R-:W-:-:S08]  /*6410*/  DMUL R32, R48, R48 ;  /* 0x0000003030207228 */ /* 0x001fd00000000000 */
[----:B------:R-:W-:-:S08]  /*6420*/  DFMA R32, R50, -R32, 1 ;  /* 0x3ff000003220742b */ /* 0x000fd00000000820 */
[----:B------:R-:W-:Y:S02]  /*6430*/  DFMA R30, R32, R30, 0.5 ;  /* 0x3fe00000201e742b */ /* 0x000fe4000000001e */
[----:B------:R-:W-:-:S08]  /*6440*/  DMUL R32, R48, R32 ;  /* 0x0000002030207228 */ /* 0x000fd00000000000 */
[----:B------:R-:W-:-:S08]  /*6450*/  DFMA R32, R30, R32, R48 ;  /* 0x000000201e20722b */ /* 0x000fd00000000030 */
[----:B------:R-:W-:Y:S02]  /*6460*/  DMUL R30, R50, R32 ;  /* 0x00000020321e7228 */ /* 0x000fe40000000000 */
[----:B------:R-:W-:-:S06]  /*6470*/  IADD3 R33, PT, PT, R33, -0x100000, RZ ;  /* 0xfff0000021217810 */ /* 0x000fcc0007ffe0ff */
[----:B------:R-:W-:-:S08]  /*6480*/  DFMA R48, R30, -R30, R50 ;  /* 0x8000001e1e30722b */ /* 0x000fd00000000032 */
[----:B------:R-:W-:-:S10]  /*6490*/  DFMA R32, R32, R48, R30 ;  /* 0x000000302020722b */ /* 0x000fd4000000001e */
[----:B------:R-:W-:Y:S01]  /*64a0*/  VIADD R33, R33, 0xfcb00000 ;  /* 0xfcb0000021217836 */ /* 0x000fe20000000000 */
[----:B------:R-:W-:Y:S06]  /*64b0*/  BRA `(.L_x_51) ;  /* 0x0000000000047947 */ /* 0x000fec0003800000 */
.L_x_52:
[----:B------:R-:W-:-:S11]  /*64c0*/  DADD R32, R30, R30 ;  /* 0x000000001e207229 */ /* 0x000fd6000000001e */
.L_x_51:
[----:B------:R-:W-:Y:S05]  /*64d0*/  BSYNC.RECONVERGENT B4 ;  /* 0x0000000000047941 */ /* 0x000fea0003800200 */
.L_x_49:
[----:B------:R-:W-:Y:S01]  /*64e0*/  HFMA2 R47, -RZ, RZ, 0, 0 ;  /* 0x00000000ff2f7431 */ /* 0x000fe200000001ff */
[----:B------:R-:W-:Y:S01]  /*64f0*/  MOV R30, R32 ;  /* 0x00000020001e7202 */ /* 0x000fe20000000f00 */
[----:B------:R-:W-:Y:S02]  /*6500*/  IMAD.MOV.U32 R31, RZ, RZ, R33 ;  /* 0x000000ffff1f7224 */ /* 0x000fe400078e0021 */
[----:B------:R-:W-:Y:S05]  /*6510*/  RET.REL.NODEC R46 `(_Z19mc_kernel_autotunedPdxddddy) ;  /* 0xffffff982eb87950 */ /* 0x000fea0003c3ffff */
.L_x_53:
[----:B------:R-:W-:-:S00]  /*6520*/  BRA `(.L_x_53) ;  /* 0xfffffffc00fc7947 */ /* 0x000fc0000383ffff */
[----:B------:R-:W-:-:S00]  /*6530*/  NOP ;  /* 0x0000000000007918 */ /* 0x000fc00000000000 */
        /* <DEDUP_REMOVED lines=12> */
.L_x_54:


//--------------------- .nv.global.init           --------------------------
	.section	.nv.global.init,"aw",@progbits
	.align	4
.nv.global.init:
	.type		mrg32k3aM1SubSeq,@object
	.size		mrg32k3aM1SubSeq,(mrg32k3aM2SubSeq - mrg32k3aM1SubSeq)
mrg32k3aM1SubSeq:
        /*0000*/ 	.byte	0x0b, 0xcc, 0xee, 0x04, 0x73, 0x29, 0x8b, 0x6f, 0xf6, 0x53, 0x03, 0xf6, 0x23, 0xf6, 0xea, 0xda
        /* <DEDUP_REMOVED lines=125> */
	.type		mrg32k3aM2SubSeq,@object
	.size		mrg32k3aM2SubSeq,(mrg32k3aM1 - mrg32k3aM2SubSeq)
mrg32k3aM2SubSeq:
        /* <DEDUP_REMOVED lines=126> */
	.type		mrg32k3aM1,@object
	.size		mrg32k3aM1,(mrg32k3aM1Seq - mrg32k3aM1)
mrg32k3aM1:
        /* <DEDUP_REMOVED lines=144> */
	.type		mrg32k3aM1Seq,@object
	.size		mrg32k3aM1Seq,(mrg32k3aM2 - mrg32k3aM1Seq)
mrg32k3aM1Seq:
        /* <DEDUP_REMOVED lines=144> */
	.type		mrg32k3aM2,@object
	.size		mrg32k3aM2,(mrg32k3aM2Seq - mrg32k3aM2)
mrg32k3aM2:
        /* <DEDUP_REMOVED lines=144> */
	.type		mrg32k3aM2Seq,@object
	.size		mrg32k3aM2Seq,(precalc_xorwow_matrix - mrg32k3aM2Seq)
mrg32k3aM2Seq:
        /* <DEDUP_REMOVED lines=144> */
	.type		precalc_xorwow_matrix,@object
	.size		precalc_xorwow_matrix,(precalc_xorwow_offset_matrix - precalc_xorwow_matrix)
precalc_xorwow_matrix:
        /* <DEDUP_REMOVED lines=6400> */
	.type		precalc_xorwow_offset_matrix,@object
	.size		precalc_xorwow_offset_matrix,(.L_1 - precalc_xorwow_offset_matrix)
precalc_xorwow_offset_matrix:
        /* <DEDUP_REMOVED lines=6400> */
.L_1:


//--------------------- .nv.shared._Z19mc_kernel_autotunedPdxddddy --------------------------
	.section	.nv.shared._Z19mc_kernel_autotunedPdxddddy,"aw",@nobits
	.sectionflags	@""
	.align	16
	.zero		1024


//--------------------- .nv.shared.reserved.0     --------------------------
	.section	.nv.shared.reserved.0,"aw",@nobits
	.weak		__nv_reservedSMEM_offset_0_alias
	.size		__nv_reservedSMEM_offset_0_alias, 0, 64
	.other		__nv_reservedSMEM_offset_0_alias,@"STO_CUDA_RESERVED_SHARED STV_DEFAULT"
__nv_reservedSMEM_offset_0_alias:
	.zero		0
	.zero		64


//--------------------- .nv.constant0._Z19mc_kernel_autotunedPdxddddy --------------------------
	.section	.nv.constant0._Z19mc_kernel_autotunedPdxddddy,"a",@progbits
	.sectionflags	@""
	.align	4
.nv.constant0._Z19mc_kernel_autotunedPdxddddy:
	.zero		952


//--------------------- SYMBOLS --------------------------

	.type		.nv.reservedSmem.offset0,@object
	.size		.nv.reservedSmem.offset0,0x4
	.type		.nv.reservedSmem.cap,@object
	.size		.nv.reservedSmem.cap,0x4
